//
// Generated by NVIDIA NVVM Compiler
//
// Compiler Build ID: CL-36424714
// Cuda compilation tools, release 13.0, V13.0.88
// Based on NVVM 20.0.0
//

.version 9.0
.target sm_100
.address_size 64

	// .globl	_Z15calculate_trailP8distanceP5pointS2_S2_S2_

.visible .entry _Z15calculate_trailP8distanceP5pointS2_S2_S2_(
	.param .u64 .ptr .align 1 _Z15calculate_trailP8distanceP5pointS2_S2_S2__param_0,
	.param .u64 .ptr .align 1 _Z15calculate_trailP8distanceP5pointS2_S2_S2__param_1,
	.param .u64 .ptr .align 1 _Z15calculate_trailP8distanceP5pointS2_S2_S2__param_2,
	.param .u64 .ptr .align 1 _Z15calculate_trailP8distanceP5pointS2_S2_S2__param_3,
	.param .u64 .ptr .align 1 _Z15calculate_trailP8distanceP5pointS2_S2_S2__param_4
)
{
	.reg .pred 	%p<148>;
	.reg .b32 	%r<169>;
	.reg .b32 	%f<1032>;
	.reg .b64 	%rd<17>;

	ld.param.u64 	%rd5, [_Z15calculate_trailP8distanceP5pointS2_S2_S2__param_1];
	ld.param.u64 	%rd6, [_Z15calculate_trailP8distanceP5pointS2_S2_S2__param_2];
	ld.param.u64 	%rd3, [_Z15calculate_trailP8distanceP5pointS2_S2_S2__param_3];
	cvta.to.global.u64 	%rd7, %rd5;
	cvta.to.global.u64 	%rd8, %rd6;
	mov.u32 	%r2, %ctaid.x;
	mov.u32 	%r3, %ntid.x;
	mov.u32 	%r4, %tid.x;
	mad.lo.s32 	%r1, %r2, %r3, %r4;
	ld.global.f32 	%f114, [%rd8];
	ld.global.f32 	%f1, [%rd7];
	sub.f32 	%f2, %f114, %f1;
	ld.global.f32 	%f115, [%rd8+4];
	ld.global.f32 	%f3, [%rd7+4];
	sub.f32 	%f4, %f115, %f3;
	ld.global.f32 	%f116, [%rd8+8];
	ld.global.f32 	%f5, [%rd7+8];
	sub.f32 	%f6, %f116, %f5;
	abs.f32 	%f7, %f2;
	setp.lt.f32 	%p1, %f7, 0f00800000;
	mul.f32 	%f117, %f7, 0f4B800000;
	selp.f32 	%f118, %f117, %f7, %p1;
	selp.f32 	%f119, 0fC1C00000, 0f00000000, %p1;
	mov.b32 	%r5, %f118;
	add.s32 	%r6, %r5, -1060439283;
	and.b32  	%r7, %r6, -8388608;
	sub.s32 	%r8, %r5, %r7;
	mov.b32 	%f120, %r8;
	cvt.rn.f32.s32 	%f121, %r7;
	fma.rn.f32 	%f122, %f121, 0f34000000, %f119;
	add.f32 	%f123, %f120, 0fBF800000;
	add.f32 	%f124, %f120, 0f3F800000;
	rcp.approx.ftz.f32 	%f125, %f124;
	add.f32 	%f126, %f123, %f123;
	mul.f32 	%f127, %f126, %f125;
	mul.f32 	%f128, %f127, %f127;
	sub.f32 	%f129, %f123, %f127;
	add.f32 	%f130, %f129, %f129;
	neg.f32 	%f131, %f127;
	fma.rn.f32 	%f132, %f131, %f123, %f130;
	mul.rn.f32 	%f133, %f125, %f132;
	fma.rn.f32 	%f134, %f128, 0f3A2C32E4, 0f3B52E7DB;
	fma.rn.f32 	%f135, %f134, %f128, 0f3C93BB73;
	fma.rn.f32 	%f136, %f135, %f128, 0f3DF6384F;
	mul.rn.f32 	%f137, %f136, %f128;
	fma.rn.f32 	%f138, %f127, 0f3FB8AA3B, %f122;
	sub.f32 	%f139, %f122, %f138;
	fma.rn.f32 	%f140, %f127, 0f3FB8AA3B, %f139;
	fma.rn.f32 	%f141, %f133, 0f3FB8AA3B, %f140;
	fma.rn.f32 	%f142, %f127, 0f32A55E34, %f141;
	mul.f32 	%f143, %f137, 0f40400000;
	fma.rn.f32 	%f144, %f143, %f133, %f142;
	fma.rn.f32 	%f145, %f137, %f127, %f144;
	add.rn.f32 	%f146, %f138, %f145;
	neg.f32 	%f147, %f138;
	add.rn.f32 	%f148, %f146, %f147;
	neg.f32 	%f149, %f148;
	add.rn.f32 	%f150, %f145, %f149;
	mov.f32 	%f151, 0f40000000;
	mul.rn.f32 	%f152, %f146, %f151;
	neg.f32 	%f153, %f152;
	fma.rn.f32 	%f154, %f146, 0f40000000, %f153;
	fma.rn.f32 	%f155, %f150, 0f40000000, %f154;
	cvt.rni.f32.f32 	%f156, %f152;
	sub.f32 	%f157, %f152, %f156;
	add.f32 	%f158, %f157, %f155;
	fma.rn.f32 	%f159, %f158, 0f391FCB8E, 0f3AAF85ED;
	fma.rn.f32 	%f160, %f159, %f158, 0f3C1D9856;
	fma.rn.f32 	%f161, %f160, %f158, 0f3D6357BB;
	fma.rn.f32 	%f162, %f161, %f158, 0f3E75FDEC;
	fma.rn.f32 	%f163, %f162, %f158, 0f3F317218;
	fma.rn.f32 	%f164, %f163, %f158, 0f3F800000;
	cvt.rzi.s32.f32 	%r9, %f156;
	setp.gt.f32 	%p2, %f156, 0f00000000;
	selp.b32 	%r10, 0, -2097152000, %p2;
	add.s32 	%r11, %r10, 2130706432;
	mov.b32 	%f165, %r11;
	mul.f32 	%f166, %f164, %f165;
	shl.b32 	%r12, %r9, 23;
	sub.s32 	%r13, %r12, %r10;
	mov.b32 	%f167, %r13;
	mul.f32 	%f168, %f166, %f167;
	abs.f32 	%f169, %f152;
	setp.gt.f32 	%p3, %f169, 0f43180000;
	setp.lt.f32 	%p4, %f152, 0f00000000;
	selp.f32 	%f170, 0f00000000, 0f7F800000, %p4;
	selp.f32 	%f8, %f170, %f168, %p3;
	setp.eq.f32 	%p5, %f2, 0f3F800000;
	mov.f32 	%f1014, 0f3F800000;
	@%p5 bra 	$L__BB0_5;
	setp.num.f32 	%p6, %f7, %f7;
	@%p6 bra 	$L__BB0_3;
	mov.f32 	%f172, 0f40000000;
	add.rn.f32 	%f1014, %f2, %f172;
	bra.uni 	$L__BB0_5;
$L__BB0_3:
	setp.neu.f32 	%p7, %f2, 0f00000000;
	setp.neu.f32 	%p8, %f7, 0f7F800000;
	and.pred  	%p9, %p7, %p8;
	mov.f32 	%f1014, %f8;
	@%p9 bra 	$L__BB0_5;
	add.f32 	%f171, %f2, %f2;
	mov.b32 	%r14, %f171;
	and.b32  	%r15, %r14, 2147483647;
	mov.b32 	%f1014, %r15;
$L__BB0_5:
	abs.f32 	%f12, %f4;
	setp.lt.f32 	%p10, %f12, 0f00800000;
	mul.f32 	%f174, %f12, 0f4B800000;
	selp.f32 	%f175, %f174, %f12, %p10;
	selp.f32 	%f176, 0fC1C00000, 0f00000000, %p10;
	mov.b32 	%r16, %f175;
	add.s32 	%r17, %r16, -1060439283;
	and.b32  	%r18, %r17, -8388608;
	sub.s32 	%r19, %r16, %r18;
	mov.b32 	%f177, %r19;
	cvt.rn.f32.s32 	%f178, %r18;
	fma.rn.f32 	%f179, %f178, 0f34000000, %f176;
	add.f32 	%f180, %f177, 0fBF800000;
	add.f32 	%f181, %f177, 0f3F800000;
	rcp.approx.ftz.f32 	%f182, %f181;
	add.f32 	%f183, %f180, %f180;
	mul.f32 	%f184, %f183, %f182;
	mul.f32 	%f185, %f184, %f184;
	sub.f32 	%f186, %f180, %f184;
	add.f32 	%f187, %f186, %f186;
	neg.f32 	%f188, %f184;
	fma.rn.f32 	%f189, %f188, %f180, %f187;
	mul.rn.f32 	%f190, %f182, %f189;
	fma.rn.f32 	%f191, %f185, 0f3A2C32E4, 0f3B52E7DB;
	fma.rn.f32 	%f192, %f191, %f185, 0f3C93BB73;
	fma.rn.f32 	%f193, %f192, %f185, 0f3DF6384F;
	mul.rn.f32 	%f194, %f193, %f185;
	fma.rn.f32 	%f195, %f184, 0f3FB8AA3B, %f179;
	sub.f32 	%f196, %f179, %f195;
	fma.rn.f32 	%f197, %f184, 0f3FB8AA3B, %f196;
	fma.rn.f32 	%f198, %f190, 0f3FB8AA3B, %f197;
	fma.rn.f32 	%f199, %f184, 0f32A55E34, %f198;
	mul.f32 	%f200, %f194, 0f40400000;
	fma.rn.f32 	%f201, %f200, %f190, %f199;
	fma.rn.f32 	%f202, %f194, %f184, %f201;
	add.rn.f32 	%f203, %f195, %f202;
	neg.f32 	%f204, %f195;
	add.rn.f32 	%f205, %f203, %f204;
	neg.f32 	%f206, %f205;
	add.rn.f32 	%f207, %f202, %f206;
	mov.f32 	%f208, 0f40000000;
	mul.rn.f32 	%f209, %f203, %f208;
	neg.f32 	%f210, %f209;
	fma.rn.f32 	%f211, %f203, 0f40000000, %f210;
	fma.rn.f32 	%f212, %f207, 0f40000000, %f211;
	cvt.rni.f32.f32 	%f213, %f209;
	sub.f32 	%f214, %f209, %f213;
	add.f32 	%f215, %f214, %f212;
	fma.rn.f32 	%f216, %f215, 0f391FCB8E, 0f3AAF85ED;
	fma.rn.f32 	%f217, %f216, %f215, 0f3C1D9856;
	fma.rn.f32 	%f218, %f217, %f215, 0f3D6357BB;
	fma.rn.f32 	%f219, %f218, %f215, 0f3E75FDEC;
	fma.rn.f32 	%f220, %f219, %f215, 0f3F317218;
	fma.rn.f32 	%f221, %f220, %f215, 0f3F800000;
	cvt.rzi.s32.f32 	%r20, %f213;
	setp.gt.f32 	%p11, %f213, 0f00000000;
	selp.b32 	%r21, 0, -2097152000, %p11;
	add.s32 	%r22, %r21, 2130706432;
	mov.b32 	%f222, %r22;
	mul.f32 	%f223, %f221, %f222;
	shl.b32 	%r23, %r20, 23;
	sub.s32 	%r24, %r23, %r21;
	mov.b32 	%f224, %r24;
	mul.f32 	%f225, %f223, %f224;
	abs.f32 	%f226, %f209;
	setp.gt.f32 	%p12, %f226, 0f43180000;
	setp.lt.f32 	%p13, %f209, 0f00000000;
	selp.f32 	%f227, 0f00000000, 0f7F800000, %p13;
	selp.f32 	%f13, %f227, %f225, %p12;
	setp.eq.f32 	%p14, %f4, 0f3F800000;
	mov.f32 	%f1015, 0f3F800000;
	@%p14 bra 	$L__BB0_10;
	setp.num.f32 	%p15, %f12, %f12;
	@%p15 bra 	$L__BB0_8;
	mov.f32 	%f229, 0f40000000;
	add.rn.f32 	%f1015, %f4, %f229;
	bra.uni 	$L__BB0_10;
$L__BB0_8:
	setp.neu.f32 	%p16, %f4, 0f00000000;
	setp.neu.f32 	%p17, %f12, 0f7F800000;
	and.pred  	%p18, %p16, %p17;
	mov.f32 	%f1015, %f13;
	@%p18 bra 	$L__BB0_10;
	add.f32 	%f228, %f4, %f4;
	mov.b32 	%r25, %f228;
	and.b32  	%r26, %r25, 2147483647;
	mov.b32 	%f1015, %r26;
$L__BB0_10:
	add.f32 	%f17, %f1014, %f1015;
	abs.f32 	%f18, %f6;
	setp.lt.f32 	%p19, %f18, 0f00800000;
	mul.f32 	%f231, %f18, 0f4B800000;
	selp.f32 	%f232, %f231, %f18, %p19;
	selp.f32 	%f233, 0fC1C00000, 0f00000000, %p19;
	mov.b32 	%r27, %f232;
	add.s32 	%r28, %r27, -1060439283;
	and.b32  	%r29, %r28, -8388608;
	sub.s32 	%r30, %r27, %r29;
	mov.b32 	%f234, %r30;
	cvt.rn.f32.s32 	%f235, %r29;
	fma.rn.f32 	%f236, %f235, 0f34000000, %f233;
	add.f32 	%f237, %f234, 0fBF800000;
	add.f32 	%f238, %f234, 0f3F800000;
	rcp.approx.ftz.f32 	%f239, %f238;
	add.f32 	%f240, %f237, %f237;
	mul.f32 	%f241, %f240, %f239;
	mul.f32 	%f242, %f241, %f241;
	sub.f32 	%f243, %f237, %f241;
	add.f32 	%f244, %f243, %f243;
	neg.f32 	%f245, %f241;
	fma.rn.f32 	%f246, %f245, %f237, %f244;
	mul.rn.f32 	%f247, %f239, %f246;
	fma.rn.f32 	%f248, %f242, 0f3A2C32E4, 0f3B52E7DB;
	fma.rn.f32 	%f249, %f248, %f242, 0f3C93BB73;
	fma.rn.f32 	%f250, %f249, %f242, 0f3DF6384F;
	mul.rn.f32 	%f251, %f250, %f242;
	fma.rn.f32 	%f252, %f241, 0f3FB8AA3B, %f236;
	sub.f32 	%f253, %f236, %f252;
	fma.rn.f32 	%f254, %f241, 0f3FB8AA3B, %f253;
	fma.rn.f32 	%f255, %f247, 0f3FB8AA3B, %f254;
	fma.rn.f32 	%f256, %f241, 0f32A55E34, %f255;
	mul.f32 	%f257, %f251, 0f40400000;
	fma.rn.f32 	%f258, %f257, %f247, %f256;
	fma.rn.f32 	%f259, %f251, %f241, %f258;
	add.rn.f32 	%f260, %f252, %f259;
	neg.f32 	%f261, %f252;
	add.rn.f32 	%f262, %f260, %f261;
	neg.f32 	%f263, %f262;
	add.rn.f32 	%f264, %f259, %f263;
	mov.f32 	%f265, 0f40000000;
	mul.rn.f32 	%f266, %f260, %f265;
	neg.f32 	%f267, %f266;
	fma.rn.f32 	%f268, %f260, 0f40000000, %f267;
	fma.rn.f32 	%f269, %f264, 0f40000000, %f268;
	cvt.rni.f32.f32 	%f270, %f266;
	sub.f32 	%f271, %f266, %f270;
	add.f32 	%f272, %f271, %f269;
	fma.rn.f32 	%f273, %f272, 0f391FCB8E, 0f3AAF85ED;
	fma.rn.f32 	%f274, %f273, %f272, 0f3C1D9856;
	fma.rn.f32 	%f275, %f274, %f272, 0f3D6357BB;
	fma.rn.f32 	%f276, %f275, %f272, 0f3E75FDEC;
	fma.rn.f32 	%f277, %f276, %f272, 0f3F317218;
	fma.rn.f32 	%f278, %f277, %f272, 0f3F800000;
	cvt.rzi.s32.f32 	%r31, %f270;
	setp.gt.f32 	%p20, %f270, 0f00000000;
	selp.b32 	%r32, 0, -2097152000, %p20;
	add.s32 	%r33, %r32, 2130706432;
	mov.b32 	%f279, %r33;
	mul.f32 	%f280, %f278, %f279;
	shl.b32 	%r34, %r31, 23;
	sub.s32 	%r35, %r34, %r32;
	mov.b32 	%f281, %r35;
	mul.f32 	%f282, %f280, %f281;
	abs.f32 	%f283, %f266;
	setp.gt.f32 	%p21, %f283, 0f43180000;
	setp.lt.f32 	%p22, %f266, 0f00000000;
	selp.f32 	%f284, 0f00000000, 0f7F800000, %p22;
	selp.f32 	%f19, %f284, %f282, %p21;
	setp.eq.f32 	%p23, %f6, 0f3F800000;
	mov.f32 	%f1016, 0f3F800000;
	@%p23 bra 	$L__BB0_15;
	setp.num.f32 	%p24, %f18, %f18;
	@%p24 bra 	$L__BB0_13;
	mov.f32 	%f286, 0f40000000;
	add.rn.f32 	%f1016, %f6, %f286;
	bra.uni 	$L__BB0_15;
$L__BB0_13:
	setp.neu.f32 	%p25, %f6, 0f00000000;
	setp.neu.f32 	%p26, %f18, 0f7F800000;
	and.pred  	%p27, %p25, %p26;
	mov.f32 	%f1016, %f19;
	@%p27 bra 	$L__BB0_15;
	add.f32 	%f285, %f6, %f6;
	mov.b32 	%r36, %f285;
	and.b32  	%r37, %r36, 2147483647;
	mov.b32 	%f1016, %r37;
$L__BB0_15:
	cvta.to.global.u64 	%rd9, %rd3;
	add.f32 	%f288, %f17, %f1016;
	sqrt.rn.f32 	%f289, %f288;
	div.rn.f32 	%f23, %f2, %f289;
	div.rn.f32 	%f24, %f4, %f289;
	div.rn.f32 	%f25, %f6, %f289;
	ld.global.f32 	%f290, [%rd9];
	sub.f32 	%f26, %f290, %f1;
	ld.global.f32 	%f291, [%rd9+4];
	sub.f32 	%f27, %f291, %f3;
	ld.global.f32 	%f292, [%rd9+8];
	sub.f32 	%f28, %f292, %f5;
	mul.f32 	%f293, %f24, %f27;
	fma.rn.f32 	%f294, %f23, %f26, %f293;
	fma.rn.f32 	%f29, %f25, %f28, %f294;
	mul.f32 	%f295, %f23, %f29;
	mul.f32 	%f296, %f24, %f29;
	mul.f32 	%f297, %f25, %f29;
	sub.f32 	%f30, %f26, %f295;
	sub.f32 	%f31, %f27, %f296;
	sub.f32 	%f32, %f28, %f297;
	abs.f32 	%f33, %f30;
	setp.eq.f32 	%p28, %f30, 0f3F800000;
	mov.f32 	%f1017, 0f3F800000;
	@%p28 bra 	$L__BB0_20;
	setp.num.f32 	%p29, %f33, %f33;
	@%p29 bra 	$L__BB0_18;
	mov.f32 	%f355, 0f40000000;
	add.rn.f32 	%f1017, %f30, %f355;
	bra.uni 	$L__BB0_20;
$L__BB0_18:
	abs.f32 	%f298, %f30;
	setp.lt.f32 	%p30, %f298, 0f00800000;
	mul.f32 	%f300, %f298, 0f4B800000;
	selp.f32 	%f301, %f300, %f298, %p30;
	mov.b32 	%r38, %f301;
	add.s32 	%r39, %r38, -1060439283;
	and.b32  	%r40, %r39, -8388608;
	sub.s32 	%r41, %r38, %r40;
	mov.b32 	%f302, %r41;
	cvt.rn.f32.s32 	%f303, %r40;
	selp.f32 	%f304, 0fC1C00000, 0f00000000, %p30;
	fma.rn.f32 	%f305, %f303, 0f34000000, %f304;
	add.f32 	%f306, %f302, 0fBF800000;
	add.f32 	%f307, %f302, 0f3F800000;
	rcp.approx.ftz.f32 	%f308, %f307;
	add.f32 	%f309, %f306, %f306;
	mul.f32 	%f310, %f309, %f308;
	mul.f32 	%f311, %f310, %f310;
	neg.f32 	%f312, %f310;
	sub.f32 	%f313, %f306, %f310;
	add.f32 	%f314, %f313, %f313;
	fma.rn.f32 	%f315, %f312, %f306, %f314;
	mul.rn.f32 	%f316, %f308, %f315;
	fma.rn.f32 	%f317, %f311, 0f3A2C32E4, 0f3B52E7DB;
	fma.rn.f32 	%f318, %f317, %f311, 0f3C93BB73;
	fma.rn.f32 	%f319, %f318, %f311, 0f3DF6384F;
	mul.rn.f32 	%f320, %f319, %f311;
	fma.rn.f32 	%f321, %f310, 0f3FB8AA3B, %f305;
	mul.f32 	%f322, %f320, 0f40400000;
	sub.f32 	%f323, %f305, %f321;
	fma.rn.f32 	%f324, %f310, 0f3FB8AA3B, %f323;
	fma.rn.f32 	%f325, %f316, 0f3FB8AA3B, %f324;
	fma.rn.f32 	%f326, %f310, 0f32A55E34, %f325;
	fma.rn.f32 	%f327, %f322, %f316, %f326;
	fma.rn.f32 	%f328, %f320, %f310, %f327;
	add.rn.f32 	%f329, %f321, %f328;
	mov.f32 	%f330, 0f40000000;
	mul.rn.f32 	%f331, %f329, %f330;
	cvt.rni.f32.f32 	%f332, %f331;
	sub.f32 	%f333, %f331, %f332;
	neg.f32 	%f334, %f331;
	fma.rn.f32 	%f335, %f329, 0f40000000, %f334;
	neg.f32 	%f336, %f321;
	add.rn.f32 	%f337, %f329, %f336;
	neg.f32 	%f338, %f337;
	add.rn.f32 	%f339, %f328, %f338;
	fma.rn.f32 	%f340, %f339, 0f40000000, %f335;
	add.f32 	%f341, %f333, %f340;
	setp.gt.f32 	%p31, %f332, 0f00000000;
	selp.b32 	%r42, 0, -2097152000, %p31;
	setp.neu.f32 	%p32, %f30, 0f00000000;
	setp.neu.f32 	%p33, %f298, 0f7F800000;
	setp.lt.f32 	%p34, %f331, 0f00000000;
	selp.f32 	%f342, 0f00000000, 0f7F800000, %p34;
	abs.f32 	%f343, %f331;
	setp.gt.f32 	%p35, %f343, 0f43180000;
	cvt.rzi.s32.f32 	%r43, %f332;
	shl.b32 	%r44, %r43, 23;
	sub.s32 	%r45, %r44, %r42;
	mov.b32 	%f344, %r45;
	add.s32 	%r46, %r42, 2130706432;
	mov.b32 	%f345, %r46;
	fma.rn.f32 	%f346, %f341, 0f391FCB8E, 0f3AAF85ED;
	fma.rn.f32 	%f347, %f346, %f341, 0f3C1D9856;
	fma.rn.f32 	%f348, %f347, %f341, 0f3D6357BB;
	fma.rn.f32 	%f349, %f348, %f341, 0f3E75FDEC;
	fma.rn.f32 	%f350, %f349, %f341, 0f3F317218;
	fma.rn.f32 	%f351, %f350, %f341, 0f3F800000;
	mul.f32 	%f352, %f351, %f345;
	mul.f32 	%f353, %f352, %f344;
	selp.f32 	%f1017, %f342, %f353, %p35;
	and.pred  	%p36, %p32, %p33;
	@%p36 bra 	$L__BB0_20;
	add.f32 	%f354, %f30, %f30;
	mov.b32 	%r47, %f354;
	and.b32  	%r48, %r47, 2147483647;
	mov.b32 	%f1017, %r48;
$L__BB0_20:
	setp.eq.f32 	%p37, %f31, 0f3F800000;
	mov.f32 	%f1018, 0f3F800000;
	@%p37 bra 	$L__BB0_25;
	abs.f32 	%f357, %f31;
	setp.num.f32 	%p38, %f357, %f357;
	@%p38 bra 	$L__BB0_23;
	mov.f32 	%f415, 0f40000000;
	add.rn.f32 	%f1018, %f31, %f415;
	bra.uni 	$L__BB0_25;
$L__BB0_23:
	abs.f32 	%f358, %f31;
	setp.lt.f32 	%p39, %f358, 0f00800000;
	mul.f32 	%f360, %f358, 0f4B800000;
	selp.f32 	%f361, %f360, %f358, %p39;
	mov.b32 	%r49, %f361;
	add.s32 	%r50, %r49, -1060439283;
	and.b32  	%r51, %r50, -8388608;
	sub.s32 	%r52, %r49, %r51;
	mov.b32 	%f362, %r52;
	cvt.rn.f32.s32 	%f363, %r51;
	selp.f32 	%f364, 0fC1C00000, 0f00000000, %p39;
	fma.rn.f32 	%f365, %f363, 0f34000000, %f364;
	add.f32 	%f366, %f362, 0fBF800000;
	add.f32 	%f367, %f362, 0f3F800000;
	rcp.approx.ftz.f32 	%f368, %f367;
	add.f32 	%f369, %f366, %f366;
	mul.f32 	%f370, %f369, %f368;
	mul.f32 	%f371, %f370, %f370;
	neg.f32 	%f372, %f370;
	sub.f32 	%f373, %f366, %f370;
	add.f32 	%f374, %f373, %f373;
	fma.rn.f32 	%f375, %f372, %f366, %f374;
	mul.rn.f32 	%f376, %f368, %f375;
	fma.rn.f32 	%f377, %f371, 0f3A2C32E4, 0f3B52E7DB;
	fma.rn.f32 	%f378, %f377, %f371, 0f3C93BB73;
	fma.rn.f32 	%f379, %f378, %f371, 0f3DF6384F;
	mul.rn.f32 	%f380, %f379, %f371;
	fma.rn.f32 	%f381, %f370, 0f3FB8AA3B, %f365;
	mul.f32 	%f382, %f380, 0f40400000;
	sub.f32 	%f383, %f365, %f381;
	fma.rn.f32 	%f384, %f370, 0f3FB8AA3B, %f383;
	fma.rn.f32 	%f385, %f376, 0f3FB8AA3B, %f384;
	fma.rn.f32 	%f386, %f370, 0f32A55E34, %f385;
	fma.rn.f32 	%f387, %f382, %f376, %f386;
	fma.rn.f32 	%f388, %f380, %f370, %f387;
	add.rn.f32 	%f389, %f381, %f388;
	mov.f32 	%f390, 0f40000000;
	mul.rn.f32 	%f391, %f389, %f390;
	cvt.rni.f32.f32 	%f392, %f391;
	sub.f32 	%f393, %f391, %f392;
	neg.f32 	%f394, %f391;
	fma.rn.f32 	%f395, %f389, 0f40000000, %f394;
	neg.f32 	%f396, %f381;
	add.rn.f32 	%f397, %f389, %f396;
	neg.f32 	%f398, %f397;
	add.rn.f32 	%f399, %f388, %f398;
	fma.rn.f32 	%f400, %f399, 0f40000000, %f395;
	add.f32 	%f401, %f393, %f400;
	setp.gt.f32 	%p40, %f392, 0f00000000;
	selp.b32 	%r53, 0, -2097152000, %p40;
	setp.neu.f32 	%p41, %f31, 0f00000000;
	setp.neu.f32 	%p42, %f358, 0f7F800000;
	setp.lt.f32 	%p43, %f391, 0f00000000;
	selp.f32 	%f402, 0f00000000, 0f7F800000, %p43;
	abs.f32 	%f403, %f391;
	setp.gt.f32 	%p44, %f403, 0f43180000;
	cvt.rzi.s32.f32 	%r54, %f392;
	shl.b32 	%r55, %r54, 23;
	sub.s32 	%r56, %r55, %r53;
	mov.b32 	%f404, %r56;
	add.s32 	%r57, %r53, 2130706432;
	mov.b32 	%f405, %r57;
	fma.rn.f32 	%f406, %f401, 0f391FCB8E, 0f3AAF85ED;
	fma.rn.f32 	%f407, %f406, %f401, 0f3C1D9856;
	fma.rn.f32 	%f408, %f407, %f401, 0f3D6357BB;
	fma.rn.f32 	%f409, %f408, %f401, 0f3E75FDEC;
	fma.rn.f32 	%f410, %f409, %f401, 0f3F317218;
	fma.rn.f32 	%f411, %f410, %f401, 0f3F800000;
	mul.f32 	%f412, %f411, %f405;
	mul.f32 	%f413, %f412, %f404;
	selp.f32 	%f1018, %f402, %f413, %p44;
	and.pred  	%p45, %p41, %p42;
	@%p45 bra 	$L__BB0_25;
	add.f32 	%f414, %f31, %f31;
	mov.b32 	%r58, %f414;
	and.b32  	%r59, %r58, 2147483647;
	mov.b32 	%f1018, %r59;
$L__BB0_25:
	add.f32 	%f42, %f1017, %f1018;
	setp.eq.f32 	%p46, %f32, 0f3F800000;
	mov.f32 	%f1019, 0f3F800000;
	@%p46 bra 	$L__BB0_30;
	abs.f32 	%f417, %f32;
	setp.num.f32 	%p47, %f417, %f417;
	@%p47 bra 	$L__BB0_28;
	mov.f32 	%f475, 0f40000000;
	add.rn.f32 	%f1019, %f32, %f475;
	bra.uni 	$L__BB0_30;
$L__BB0_28:
	abs.f32 	%f418, %f32;
	setp.lt.f32 	%p48, %f418, 0f00800000;
	mul.f32 	%f420, %f418, 0f4B800000;
	selp.f32 	%f421, %f420, %f418, %p48;
	mov.b32 	%r60, %f421;
	add.s32 	%r61, %r60, -1060439283;
	and.b32  	%r62, %r61, -8388608;
	sub.s32 	%r63, %r60, %r62;
	mov.b32 	%f422, %r63;
	cvt.rn.f32.s32 	%f423, %r62;
	selp.f32 	%f424, 0fC1C00000, 0f00000000, %p48;
	fma.rn.f32 	%f425, %f423, 0f34000000, %f424;
	add.f32 	%f426, %f422, 0fBF800000;
	add.f32 	%f427, %f422, 0f3F800000;
	rcp.approx.ftz.f32 	%f428, %f427;
	add.f32 	%f429, %f426, %f426;
	mul.f32 	%f430, %f429, %f428;
	mul.f32 	%f431, %f430, %f430;
	neg.f32 	%f432, %f430;
	sub.f32 	%f433, %f426, %f430;
	add.f32 	%f434, %f433, %f433;
	fma.rn.f32 	%f435, %f432, %f426, %f434;
	mul.rn.f32 	%f436, %f428, %f435;
	fma.rn.f32 	%f437, %f431, 0f3A2C32E4, 0f3B52E7DB;
	fma.rn.f32 	%f438, %f437, %f431, 0f3C93BB73;
	fma.rn.f32 	%f439, %f438, %f431, 0f3DF6384F;
	mul.rn.f32 	%f440, %f439, %f431;
	fma.rn.f32 	%f441, %f430, 0f3FB8AA3B, %f425;
	mul.f32 	%f442, %f440, 0f40400000;
	sub.f32 	%f443, %f425, %f441;
	fma.rn.f32 	%f444, %f430, 0f3FB8AA3B, %f443;
	fma.rn.f32 	%f445, %f436, 0f3FB8AA3B, %f444;
	fma.rn.f32 	%f446, %f430, 0f32A55E34, %f445;
	fma.rn.f32 	%f447, %f442, %f436, %f446;
	fma.rn.f32 	%f448, %f440, %f430, %f447;
	add.rn.f32 	%f449, %f441, %f448;
	mov.f32 	%f450, 0f40000000;
	mul.rn.f32 	%f451, %f449, %f450;
	cvt.rni.f32.f32 	%f452, %f451;
	sub.f32 	%f453, %f451, %f452;
	neg.f32 	%f454, %f451;
	fma.rn.f32 	%f455, %f449, 0f40000000, %f454;
	neg.f32 	%f456, %f441;
	add.rn.f32 	%f457, %f449, %f456;
	neg.f32 	%f458, %f457;
	add.rn.f32 	%f459, %f448, %f458;
	fma.rn.f32 	%f460, %f459, 0f40000000, %f455;
	add.f32 	%f461, %f453, %f460;
	setp.gt.f32 	%p49, %f452, 0f00000000;
	selp.b32 	%r64, 0, -2097152000, %p49;
	setp.neu.f32 	%p50, %f32, 0f00000000;
	setp.neu.f32 	%p51, %f418, 0f7F800000;
	setp.lt.f32 	%p52, %f451, 0f00000000;
	selp.f32 	%f462, 0f00000000, 0f7F800000, %p52;
	abs.f32 	%f463, %f451;
	setp.gt.f32 	%p53, %f463, 0f43180000;
	cvt.rzi.s32.f32 	%r65, %f452;
	shl.b32 	%r66, %r65, 23;
	sub.s32 	%r67, %r66, %r64;
	mov.b32 	%f464, %r67;
	add.s32 	%r68, %r64, 2130706432;
	mov.b32 	%f465, %r68;
	fma.rn.f32 	%f466, %f461, 0f391FCB8E, 0f3AAF85ED;
	fma.rn.f32 	%f467, %f466, %f461, 0f3C1D9856;
	fma.rn.f32 	%f468, %f467, %f461, 0f3D6357BB;
	fma.rn.f32 	%f469, %f468, %f461, 0f3E75FDEC;
	fma.rn.f32 	%f470, %f469, %f461, 0f3F317218;
	fma.rn.f32 	%f471, %f470, %f461, 0f3F800000;
	mul.f32 	%f472, %f471, %f465;
	mul.f32 	%f473, %f472, %f464;
	selp.f32 	%f1019, %f462, %f473, %p53;
	and.pred  	%p54, %p50, %p51;
	@%p54 bra 	$L__BB0_30;
	add.f32 	%f474, %f32, %f32;
	mov.b32 	%r69, %f474;
	and.b32  	%r70, %r69, 2147483647;
	mov.b32 	%f1019, %r70;
$L__BB0_30:
	setp.eq.f32 	%p55, %f2, 0f3F800000;
	add.f32 	%f477, %f42, %f1019;
	sqrt.rn.f32 	%f478, %f477;
	div.rn.f32 	%f47, %f30, %f478;
	div.rn.f32 	%f48, %f31, %f478;
	div.rn.f32 	%f49, %f32, %f478;
	mov.f32 	%f1020, 0f3F800000;
	@%p55 bra 	$L__BB0_35;
	setp.num.f32 	%p56, %f7, %f7;
	@%p56 bra 	$L__BB0_33;
	mov.f32 	%f480, 0f40000000;
	add.rn.f32 	%f1020, %f2, %f480;
	bra.uni 	$L__BB0_35;
$L__BB0_33:
	setp.neu.f32 	%p57, %f2, 0f00000000;
	setp.neu.f32 	%p58, %f7, 0f7F800000;
	and.pred  	%p59, %p57, %p58;
	mov.f32 	%f1020, %f8;
	@%p59 bra 	$L__BB0_35;
	add.f32 	%f479, %f2, %f2;
	mov.b32 	%r71, %f479;
	and.b32  	%r72, %r71, 2147483647;
	mov.b32 	%f1020, %r72;
$L__BB0_35:
	setp.eq.f32 	%p60, %f4, 0f3F800000;
	mov.f32 	%f1021, 0f3F800000;
	@%p60 bra 	$L__BB0_40;
	setp.num.f32 	%p61, %f12, %f12;
	@%p61 bra 	$L__BB0_38;
	mov.f32 	%f483, 0f40000000;
	add.rn.f32 	%f1021, %f4, %f483;
	bra.uni 	$L__BB0_40;
$L__BB0_38:
	setp.neu.f32 	%p62, %f4, 0f00000000;
	setp.neu.f32 	%p63, %f12, 0f7F800000;
	and.pred  	%p64, %p62, %p63;
	mov.f32 	%f1021, %f13;
	@%p64 bra 	$L__BB0_40;
	add.f32 	%f482, %f4, %f4;
	mov.b32 	%r73, %f482;
	and.b32  	%r74, %r73, 2147483647;
	mov.b32 	%f1021, %r74;
$L__BB0_40:
	setp.eq.f32 	%p65, %f6, 0f3F800000;
	add.f32 	%f56, %f1020, %f1021;
	mov.f32 	%f1022, 0f3F800000;
	@%p65 bra 	$L__BB0_45;
	setp.num.f32 	%p66, %f18, %f18;
	@%p66 bra 	$L__BB0_43;
	mov.f32 	%f486, 0f40000000;
	add.rn.f32 	%f1022, %f6, %f486;
	bra.uni 	$L__BB0_45;
$L__BB0_43:
	setp.neu.f32 	%p67, %f6, 0f00000000;
	setp.neu.f32 	%p68, %f18, 0f7F800000;
	and.pred  	%p69, %p67, %p68;
	mov.f32 	%f1022, %f19;
	@%p69 bra 	$L__BB0_45;
	add.f32 	%f485, %f6, %f6;
	mov.b32 	%r75, %f485;
	and.b32  	%r76, %r75, 2147483647;
	mov.b32 	%f1022, %r76;
$L__BB0_45:
	ld.param.u64 	%rd15, [_Z15calculate_trailP8distanceP5pointS2_S2_S2__param_0];
	add.f32 	%f488, %f56, %f1022;
	sqrt.rn.f32 	%f60, %f488;
	cvta.to.global.u64 	%rd10, %rd15;
	mul.wide.s32 	%rd11, %r1, 12;
	add.s64 	%rd1, %rd10, %rd11;
	ld.global.f32 	%f61, [%rd1];
	abs.f32 	%f62, %f61;
	setp.lt.f32 	%p70, %f62, 0f00800000;
	mul.f32 	%f489, %f62, 0f4B800000;
	selp.f32 	%f490, %f489, %f62, %p70;
	selp.f32 	%f491, 0fC1C00000, 0f00000000, %p70;
	mov.b32 	%r77, %f490;
	add.s32 	%r78, %r77, -1060439283;
	and.b32  	%r79, %r78, -8388608;
	sub.s32 	%r80, %r77, %r79;
	mov.b32 	%f492, %r80;
	cvt.rn.f32.s32 	%f493, %r79;
	fma.rn.f32 	%f494, %f493, 0f34000000, %f491;
	add.f32 	%f495, %f492, 0fBF800000;
	add.f32 	%f496, %f492, 0f3F800000;
	rcp.approx.ftz.f32 	%f497, %f496;
	add.f32 	%f498, %f495, %f495;
	mul.f32 	%f499, %f498, %f497;
	mul.f32 	%f500, %f499, %f499;
	sub.f32 	%f501, %f495, %f499;
	add.f32 	%f502, %f501, %f501;
	neg.f32 	%f503, %f499;
	fma.rn.f32 	%f504, %f503, %f495, %f502;
	mul.rn.f32 	%f505, %f497, %f504;
	fma.rn.f32 	%f506, %f500, 0f3A2C32E4, 0f3B52E7DB;
	fma.rn.f32 	%f507, %f506, %f500, 0f3C93BB73;
	fma.rn.f32 	%f508, %f507, %f500, 0f3DF6384F;
	mul.rn.f32 	%f509, %f508, %f500;
	fma.rn.f32 	%f510, %f499, 0f3FB8AA3B, %f494;
	sub.f32 	%f511, %f494, %f510;
	fma.rn.f32 	%f512, %f499, 0f3FB8AA3B, %f511;
	fma.rn.f32 	%f513, %f505, 0f3FB8AA3B, %f512;
	fma.rn.f32 	%f514, %f499, 0f32A55E34, %f513;
	mul.f32 	%f515, %f509, 0f40400000;
	fma.rn.f32 	%f516, %f515, %f505, %f514;
	fma.rn.f32 	%f517, %f509, %f499, %f516;
	add.rn.f32 	%f518, %f510, %f517;
	neg.f32 	%f519, %f510;
	add.rn.f32 	%f520, %f518, %f519;
	neg.f32 	%f521, %f520;
	add.rn.f32 	%f522, %f517, %f521;
	mov.f32 	%f523, 0f40000000;
	mul.rn.f32 	%f524, %f518, %f523;
	neg.f32 	%f525, %f524;
	fma.rn.f32 	%f526, %f518, 0f40000000, %f525;
	fma.rn.f32 	%f527, %f522, 0f40000000, %f526;
	cvt.rni.f32.f32 	%f528, %f524;
	sub.f32 	%f529, %f524, %f528;
	add.f32 	%f530, %f529, %f527;
	fma.rn.f32 	%f531, %f530, 0f391FCB8E, 0f3AAF85ED;
	fma.rn.f32 	%f532, %f531, %f530, 0f3C1D9856;
	fma.rn.f32 	%f533, %f532, %f530, 0f3D6357BB;
	fma.rn.f32 	%f534, %f533, %f530, 0f3E75FDEC;
	fma.rn.f32 	%f535, %f534, %f530, 0f3F317218;
	fma.rn.f32 	%f536, %f535, %f530, 0f3F800000;
	cvt.rzi.s32.f32 	%r81, %f528;
	setp.gt.f32 	%p71, %f528, 0f00000000;
	selp.b32 	%r82, 0, -2097152000, %p71;
	add.s32 	%r83, %r82, 2130706432;
	mov.b32 	%f537, %r83;
	mul.f32 	%f538, %f536, %f537;
	shl.b32 	%r84, %r81, 23;
	sub.s32 	%r85, %r84, %r82;
	mov.b32 	%f539, %r85;
	mul.f32 	%f540, %f538, %f539;
	abs.f32 	%f541, %f524;
	setp.gt.f32 	%p72, %f541, 0f43180000;
	setp.lt.f32 	%p73, %f524, 0f00000000;
	selp.f32 	%f542, 0f00000000, 0f7F800000, %p73;
	selp.f32 	%f63, %f542, %f540, %p72;
	setp.eq.f32 	%p74, %f61, 0f3F800000;
	mov.f32 	%f1023, 0f3F800000;
	@%p74 bra 	$L__BB0_50;
	setp.num.f32 	%p75, %f62, %f62;
	@%p75 bra 	$L__BB0_48;
	mov.f32 	%f544, 0f40000000;
	add.rn.f32 	%f1023, %f61, %f544;
	bra.uni 	$L__BB0_50;
$L__BB0_48:
	setp.neu.f32 	%p76, %f61, 0f00000000;
	setp.neu.f32 	%p77, %f62, 0f7F800000;
	and.pred  	%p78, %p76, %p77;
	mov.f32 	%f1023, %f63;
	@%p78 bra 	$L__BB0_50;
	add.f32 	%f543, %f61, %f61;
	mov.b32 	%r86, %f543;
	and.b32  	%r87, %r86, 2147483647;
	mov.b32 	%f1023, %r87;
$L__BB0_50:
	ld.global.f32 	%f67, [%rd1+4];
	abs.f32 	%f68, %f67;
	setp.eq.f32 	%p79, %f67, 0f3F800000;
	mov.f32 	%f1024, 0f3F800000;
	@%p79 bra 	$L__BB0_55;
	setp.num.f32 	%p80, %f68, %f68;
	@%p80 bra 	$L__BB0_53;
	mov.f32 	%f603, 0f40000000;
	add.rn.f32 	%f1024, %f67, %f603;
	bra.uni 	$L__BB0_55;
$L__BB0_53:
	setp.lt.f32 	%p81, %f68, 0f00800000;
	mul.f32 	%f548, %f68, 0f4B800000;
	selp.f32 	%f549, %f548, %f68, %p81;
	mov.b32 	%r88, %f549;
	add.s32 	%r89, %r88, -1060439283;
	and.b32  	%r90, %r89, -8388608;
	sub.s32 	%r91, %r88, %r90;
	mov.b32 	%f550, %r91;
	cvt.rn.f32.s32 	%f551, %r90;
	selp.f32 	%f552, 0fC1C00000, 0f00000000, %p81;
	fma.rn.f32 	%f553, %f551, 0f34000000, %f552;
	add.f32 	%f554, %f550, 0fBF800000;
	add.f32 	%f555, %f550, 0f3F800000;
	rcp.approx.ftz.f32 	%f556, %f555;
	add.f32 	%f557, %f554, %f554;
	mul.f32 	%f558, %f557, %f556;
	mul.f32 	%f559, %f558, %f558;
	neg.f32 	%f560, %f558;
	sub.f32 	%f561, %f554, %f558;
	add.f32 	%f562, %f561, %f561;
	fma.rn.f32 	%f563, %f560, %f554, %f562;
	mul.rn.f32 	%f564, %f556, %f563;
	fma.rn.f32 	%f565, %f559, 0f3A2C32E4, 0f3B52E7DB;
	fma.rn.f32 	%f566, %f565, %f559, 0f3C93BB73;
	fma.rn.f32 	%f567, %f566, %f559, 0f3DF6384F;
	mul.rn.f32 	%f568, %f567, %f559;
	fma.rn.f32 	%f569, %f558, 0f3FB8AA3B, %f553;
	mul.f32 	%f570, %f568, 0f40400000;
	sub.f32 	%f571, %f553, %f569;
	fma.rn.f32 	%f572, %f558, 0f3FB8AA3B, %f571;
	fma.rn.f32 	%f573, %f564, 0f3FB8AA3B, %f572;
	fma.rn.f32 	%f574, %f558, 0f32A55E34, %f573;
	fma.rn.f32 	%f575, %f570, %f564, %f574;
	fma.rn.f32 	%f576, %f568, %f558, %f575;
	add.rn.f32 	%f577, %f569, %f576;
	mov.f32 	%f578, 0f40000000;
	mul.rn.f32 	%f579, %f577, %f578;
	cvt.rni.f32.f32 	%f580, %f579;
	sub.f32 	%f581, %f579, %f580;
	neg.f32 	%f582, %f579;
	fma.rn.f32 	%f583, %f577, 0f40000000, %f582;
	neg.f32 	%f584, %f569;
	add.rn.f32 	%f585, %f577, %f584;
	neg.f32 	%f586, %f585;
	add.rn.f32 	%f587, %f576, %f586;
	fma.rn.f32 	%f588, %f587, 0f40000000, %f583;
	add.f32 	%f589, %f581, %f588;
	setp.gt.f32 	%p82, %f580, 0f00000000;
	selp.b32 	%r92, 0, -2097152000, %p82;
	setp.neu.f32 	%p83, %f67, 0f00000000;
	setp.neu.f32 	%p84, %f68, 0f7F800000;
	setp.lt.f32 	%p85, %f579, 0f00000000;
	selp.f32 	%f590, 0f00000000, 0f7F800000, %p85;
	abs.f32 	%f591, %f579;
	setp.gt.f32 	%p86, %f591, 0f43180000;
	cvt.rzi.s32.f32 	%r93, %f580;
	shl.b32 	%r94, %r93, 23;
	sub.s32 	%r95, %r94, %r92;
	mov.b32 	%f592, %r95;
	add.s32 	%r96, %r92, 2130706432;
	mov.b32 	%f593, %r96;
	fma.rn.f32 	%f594, %f589, 0f391FCB8E, 0f3AAF85ED;
	fma.rn.f32 	%f595, %f594, %f589, 0f3C1D9856;
	fma.rn.f32 	%f596, %f595, %f589, 0f3D6357BB;
	fma.rn.f32 	%f597, %f596, %f589, 0f3E75FDEC;
	fma.rn.f32 	%f598, %f597, %f589, 0f3F317218;
	fma.rn.f32 	%f599, %f598, %f589, 0f3F800000;
	mul.f32 	%f600, %f599, %f593;
	mul.f32 	%f601, %f600, %f592;
	selp.f32 	%f1024, %f590, %f601, %p86;
	and.pred  	%p87, %p83, %p84;
	@%p87 bra 	$L__BB0_55;
	add.f32 	%f602, %f67, %f67;
	mov.b32 	%r97, %f602;
	and.b32  	%r98, %r97, 2147483647;
	mov.b32 	%f1024, %r98;
$L__BB0_55:
	ld.global.f32 	%f73, [%rd1+8];
	abs.f32 	%f74, %f73;
	setp.eq.f32 	%p88, %f73, 0f3F800000;
	mov.f32 	%f1025, 0f3F800000;
	@%p88 bra 	$L__BB0_60;
	setp.num.f32 	%p89, %f74, %f74;
	@%p89 bra 	$L__BB0_58;
	mov.f32 	%f662, 0f40000000;
	add.rn.f32 	%f1025, %f73, %f662;
	bra.uni 	$L__BB0_60;
$L__BB0_58:
	abs.f32 	%f605, %f73;
	setp.lt.f32 	%p90, %f605, 0f00800000;
	mul.f32 	%f607, %f605, 0f4B800000;
	selp.f32 	%f608, %f607, %f605, %p90;
	mov.b32 	%r99, %f608;
	add.s32 	%r100, %r99, -1060439283;
	and.b32  	%r101, %r100, -8388608;
	sub.s32 	%r102, %r99, %r101;
	mov.b32 	%f609, %r102;
	cvt.rn.f32.s32 	%f610, %r101;
	selp.f32 	%f611, 0fC1C00000, 0f00000000, %p90;
	fma.rn.f32 	%f612, %f610, 0f34000000, %f611;
	add.f32 	%f613, %f609, 0fBF800000;
	add.f32 	%f614, %f609, 0f3F800000;
	rcp.approx.ftz.f32 	%f615, %f614;
	add.f32 	%f616, %f613, %f613;
	mul.f32 	%f617, %f616, %f615;
	mul.f32 	%f618, %f617, %f617;
	neg.f32 	%f619, %f617;
	sub.f32 	%f620, %f613, %f617;
	add.f32 	%f621, %f620, %f620;
	fma.rn.f32 	%f622, %f619, %f613, %f621;
	mul.rn.f32 	%f623, %f615, %f622;
	fma.rn.f32 	%f624, %f618, 0f3A2C32E4, 0f3B52E7DB;
	fma.rn.f32 	%f625, %f624, %f618, 0f3C93BB73;
	fma.rn.f32 	%f626, %f625, %f618, 0f3DF6384F;
	mul.rn.f32 	%f627, %f626, %f618;
	fma.rn.f32 	%f628, %f617, 0f3FB8AA3B, %f612;
	mul.f32 	%f629, %f627, 0f40400000;
	sub.f32 	%f630, %f612, %f628;
	fma.rn.f32 	%f631, %f617, 0f3FB8AA3B, %f630;
	fma.rn.f32 	%f632, %f623, 0f3FB8AA3B, %f631;
	fma.rn.f32 	%f633, %f617, 0f32A55E34, %f632;
	fma.rn.f32 	%f634, %f629, %f623, %f633;
	fma.rn.f32 	%f635, %f627, %f617, %f634;
	add.rn.f32 	%f636, %f628, %f635;
	mov.f32 	%f637, 0f40000000;
	mul.rn.f32 	%f638, %f636, %f637;
	cvt.rni.f32.f32 	%f639, %f638;
	sub.f32 	%f640, %f638, %f639;
	neg.f32 	%f641, %f638;
	fma.rn.f32 	%f642, %f636, 0f40000000, %f641;
	neg.f32 	%f643, %f628;
	add.rn.f32 	%f644, %f636, %f643;
	neg.f32 	%f645, %f644;
	add.rn.f32 	%f646, %f635, %f645;
	fma.rn.f32 	%f647, %f646, 0f40000000, %f642;
	add.f32 	%f648, %f640, %f647;
	setp.gt.f32 	%p91, %f639, 0f00000000;
	selp.b32 	%r103, 0, -2097152000, %p91;
	setp.neu.f32 	%p92, %f73, 0f00000000;
	setp.neu.f32 	%p93, %f605, 0f7F800000;
	setp.lt.f32 	%p94, %f638, 0f00000000;
	selp.f32 	%f649, 0f00000000, 0f7F800000, %p94;
	abs.f32 	%f650, %f638;
	setp.gt.f32 	%p95, %f650, 0f43180000;
	cvt.rzi.s32.f32 	%r104, %f639;
	shl.b32 	%r105, %r104, 23;
	sub.s32 	%r106, %r105, %r103;
	mov.b32 	%f651, %r106;
	add.s32 	%r107, %r103, 2130706432;
	mov.b32 	%f652, %r107;
	fma.rn.f32 	%f653, %f648, 0f391FCB8E, 0f3AAF85ED;
	fma.rn.f32 	%f654, %f653, %f648, 0f3C1D9856;
	fma.rn.f32 	%f655, %f654, %f648, 0f3D6357BB;
	fma.rn.f32 	%f656, %f655, %f648, 0f3E75FDEC;
	fma.rn.f32 	%f657, %f656, %f648, 0f3F317218;
	fma.rn.f32 	%f658, %f657, %f648, 0f3F800000;
	mul.f32 	%f659, %f658, %f652;
	mul.f32 	%f660, %f659, %f651;
	selp.f32 	%f1025, %f649, %f660, %p95;
	and.pred  	%p96, %p92, %p93;
	@%p96 bra 	$L__BB0_60;
	add.f32 	%f661, %f73, %f73;
	mov.b32 	%r108, %f661;
	and.b32  	%r109, %r108, 2147483647;
	mov.b32 	%f1025, %r109;
$L__BB0_60:
	mul.f32 	%f664, %f27, %f48;
	fma.rn.f32 	%f665, %f26, %f47, %f664;
	fma.rn.f32 	%f79, %f28, %f49, %f665;
	abs.f32 	%f80, %f60;
	setp.eq.f32 	%p97, %f60, 0f3F800000;
	mov.f32 	%f1026, 0f3F800000;
	@%p97 bra 	$L__BB0_65;
	setp.num.f32 	%p98, %f80, %f80;
	@%p98 bra 	$L__BB0_63;
	mov.f32 	%f721, 0f40000000;
	add.rn.f32 	%f1026, %f60, %f721;
	bra.uni 	$L__BB0_65;
$L__BB0_63:
	setp.lt.f32 	%p99, %f80, 0f00800000;
	mul.f32 	%f666, %f80, 0f4B800000;
	selp.f32 	%f667, %f666, %f80, %p99;
	mov.b32 	%r110, %f667;
	add.s32 	%r111, %r110, -1060439283;
	and.b32  	%r112, %r111, -8388608;
	sub.s32 	%r113, %r110, %r112;
	mov.b32 	%f668, %r113;
	cvt.rn.f32.s32 	%f669, %r112;
	selp.f32 	%f670, 0fC1C00000, 0f00000000, %p99;
	fma.rn.f32 	%f671, %f669, 0f34000000, %f670;
	add.f32 	%f672, %f668, 0fBF800000;
	add.f32 	%f673, %f668, 0f3F800000;
	rcp.approx.ftz.f32 	%f674, %f673;
	add.f32 	%f675, %f672, %f672;
	mul.f32 	%f676, %f675, %f674;
	mul.f32 	%f677, %f676, %f676;
	neg.f32 	%f678, %f676;
	sub.f32 	%f679, %f672, %f676;
	add.f32 	%f680, %f679, %f679;
	fma.rn.f32 	%f681, %f678, %f672, %f680;
	mul.rn.f32 	%f682, %f674, %f681;
	fma.rn.f32 	%f683, %f677, 0f3A2C32E4, 0f3B52E7DB;
	fma.rn.f32 	%f684, %f683, %f677, 0f3C93BB73;
	fma.rn.f32 	%f685, %f684, %f677, 0f3DF6384F;
	mul.rn.f32 	%f686, %f685, %f677;
	fma.rn.f32 	%f687, %f676, 0f3FB8AA3B, %f671;
	mul.f32 	%f688, %f686, 0f40400000;
	sub.f32 	%f689, %f671, %f687;
	fma.rn.f32 	%f690, %f676, 0f3FB8AA3B, %f689;
	fma.rn.f32 	%f691, %f682, 0f3FB8AA3B, %f690;
	fma.rn.f32 	%f692, %f676, 0f32A55E34, %f691;
	fma.rn.f32 	%f693, %f688, %f682, %f692;
	fma.rn.f32 	%f694, %f686, %f676, %f693;
	add.rn.f32 	%f695, %f687, %f694;
	mov.f32 	%f696, 0f40000000;
	mul.rn.f32 	%f697, %f695, %f696;
	cvt.rni.f32.f32 	%f698, %f697;
	sub.f32 	%f699, %f697, %f698;
	neg.f32 	%f700, %f697;
	fma.rn.f32 	%f701, %f695, 0f40000000, %f700;
	neg.f32 	%f702, %f687;
	add.rn.f32 	%f703, %f695, %f702;
	neg.f32 	%f704, %f703;
	add.rn.f32 	%f705, %f694, %f704;
	fma.rn.f32 	%f706, %f705, 0f40000000, %f701;
	add.f32 	%f707, %f699, %f706;
	setp.gt.f32 	%p100, %f698, 0f00000000;
	selp.b32 	%r114, 0, -2097152000, %p100;
	setp.neu.f32 	%p101, %f60, 0f00000000;
	setp.neu.f32 	%p102, %f80, 0f7F800000;
	setp.lt.f32 	%p103, %f697, 0f00000000;
	selp.f32 	%f708, 0f00000000, 0f7F800000, %p103;
	abs.f32 	%f709, %f697;
	setp.gt.f32 	%p104, %f709, 0f43180000;
	cvt.rzi.s32.f32 	%r115, %f698;
	shl.b32 	%r116, %r115, 23;
	sub.s32 	%r117, %r116, %r114;
	mov.b32 	%f710, %r117;
	add.s32 	%r118, %r114, 2130706432;
	mov.b32 	%f711, %r118;
	fma.rn.f32 	%f712, %f707, 0f391FCB8E, 0f3AAF85ED;
	fma.rn.f32 	%f713, %f712, %f707, 0f3C1D9856;
	fma.rn.f32 	%f714, %f713, %f707, 0f3D6357BB;
	fma.rn.f32 	%f715, %f714, %f707, 0f3E75FDEC;
	fma.rn.f32 	%f716, %f715, %f707, 0f3F317218;
	fma.rn.f32 	%f717, %f716, %f707, 0f3F800000;
	mul.f32 	%f718, %f717, %f711;
	mul.f32 	%f719, %f718, %f710;
	selp.f32 	%f1026, %f708, %f719, %p104;
	and.pred  	%p105, %p101, %p102;
	@%p105 bra 	$L__BB0_65;
	add.f32 	%f720, %f60, %f60;
	mov.b32 	%r119, %f720;
	and.b32  	%r120, %r119, 2147483647;
	mov.b32 	%f1026, %r120;
$L__BB0_65:
	sub.f32 	%f723, %f1023, %f1024;
	add.f32 	%f724, %f723, %f1026;
	add.f32 	%f725, %f60, %f60;
	div.rn.f32 	%f85, %f724, %f725;
	sub.f32 	%f86, %f1023, %f1025;
	abs.f32 	%f87, %f29;
	setp.eq.f32 	%p106, %f29, 0f3F800000;
	mov.f32 	%f1027, 0f3F800000;
	@%p106 bra 	$L__BB0_70;
	setp.num.f32 	%p107, %f87, %f87;
	@%p107 bra 	$L__BB0_68;
	mov.f32 	%f781, 0f40000000;
	add.rn.f32 	%f1027, %f29, %f781;
	bra.uni 	$L__BB0_70;
$L__BB0_68:
	setp.lt.f32 	%p108, %f87, 0f00800000;
	mul.f32 	%f726, %f87, 0f4B800000;
	selp.f32 	%f727, %f726, %f87, %p108;
	mov.b32 	%r121, %f727;
	add.s32 	%r122, %r121, -1060439283;
	and.b32  	%r123, %r122, -8388608;
	sub.s32 	%r124, %r121, %r123;
	mov.b32 	%f728, %r124;
	cvt.rn.f32.s32 	%f729, %r123;
	selp.f32 	%f730, 0fC1C00000, 0f00000000, %p108;
	fma.rn.f32 	%f731, %f729, 0f34000000, %f730;
	add.f32 	%f732, %f728, 0fBF800000;
	add.f32 	%f733, %f728, 0f3F800000;
	rcp.approx.ftz.f32 	%f734, %f733;
	add.f32 	%f735, %f732, %f732;
	mul.f32 	%f736, %f735, %f734;
	mul.f32 	%f737, %f736, %f736;
	neg.f32 	%f738, %f736;
	sub.f32 	%f739, %f732, %f736;
	add.f32 	%f740, %f739, %f739;
	fma.rn.f32 	%f741, %f738, %f732, %f740;
	mul.rn.f32 	%f742, %f734, %f741;
	fma.rn.f32 	%f743, %f737, 0f3A2C32E4, 0f3B52E7DB;
	fma.rn.f32 	%f744, %f743, %f737, 0f3C93BB73;
	fma.rn.f32 	%f745, %f744, %f737, 0f3DF6384F;
	mul.rn.f32 	%f746, %f745, %f737;
	fma.rn.f32 	%f747, %f736, 0f3FB8AA3B, %f731;
	mul.f32 	%f748, %f746, 0f40400000;
	sub.f32 	%f749, %f731, %f747;
	fma.rn.f32 	%f750, %f736, 0f3FB8AA3B, %f749;
	fma.rn.f32 	%f751, %f742, 0f3FB8AA3B, %f750;
	fma.rn.f32 	%f752, %f736, 0f32A55E34, %f751;
	fma.rn.f32 	%f753, %f748, %f742, %f752;
	fma.rn.f32 	%f754, %f746, %f736, %f753;
	add.rn.f32 	%f755, %f747, %f754;
	mov.f32 	%f756, 0f40000000;
	mul.rn.f32 	%f757, %f755, %f756;
	cvt.rni.f32.f32 	%f758, %f757;
	sub.f32 	%f759, %f757, %f758;
	neg.f32 	%f760, %f757;
	fma.rn.f32 	%f761, %f755, 0f40000000, %f760;
	neg.f32 	%f762, %f747;
	add.rn.f32 	%f763, %f755, %f762;
	neg.f32 	%f764, %f763;
	add.rn.f32 	%f765, %f754, %f764;
	fma.rn.f32 	%f766, %f765, 0f40000000, %f761;
	add.f32 	%f767, %f759, %f766;
	setp.gt.f32 	%p109, %f758, 0f00000000;
	selp.b32 	%r125, 0, -2097152000, %p109;
	setp.neu.f32 	%p110, %f29, 0f00000000;
	setp.neu.f32 	%p111, %f87, 0f7F800000;
	setp.lt.f32 	%p112, %f757, 0f00000000;
	selp.f32 	%f768, 0f00000000, 0f7F800000, %p112;
	abs.f32 	%f769, %f757;
	setp.gt.f32 	%p113, %f769, 0f43180000;
	cvt.rzi.s32.f32 	%r126, %f758;
	shl.b32 	%r127, %r126, 23;
	sub.s32 	%r128, %r127, %r125;
	mov.b32 	%f770, %r128;
	add.s32 	%r129, %r125, 2130706432;
	mov.b32 	%f771, %r129;
	fma.rn.f32 	%f772, %f767, 0f391FCB8E, 0f3AAF85ED;
	fma.rn.f32 	%f773, %f772, %f767, 0f3C1D9856;
	fma.rn.f32 	%f774, %f773, %f767, 0f3D6357BB;
	fma.rn.f32 	%f775, %f774, %f767, 0f3E75FDEC;
	fma.rn.f32 	%f776, %f775, %f767, 0f3F317218;
	fma.rn.f32 	%f777, %f776, %f767, 0f3F800000;
	mul.f32 	%f778, %f777, %f771;
	mul.f32 	%f779, %f778, %f770;
	selp.f32 	%f1027, %f768, %f779, %p113;
	and.pred  	%p114, %p110, %p111;
	@%p114 bra 	$L__BB0_70;
	add.f32 	%f780, %f29, %f29;
	mov.b32 	%r130, %f780;
	and.b32  	%r131, %r130, 2147483647;
	mov.b32 	%f1027, %r131;
$L__BB0_70:
	add.f32 	%f92, %f86, %f1027;
	abs.f32 	%f93, %f79;
	setp.eq.f32 	%p115, %f79, 0f3F800000;
	mov.f32 	%f1028, 0f3F800000;
	@%p115 bra 	$L__BB0_75;
	setp.num.f32 	%p116, %f93, %f93;
	@%p116 bra 	$L__BB0_73;
	mov.f32 	%f838, 0f40000000;
	add.rn.f32 	%f1028, %f79, %f838;
	bra.uni 	$L__BB0_75;
$L__BB0_73:
	setp.lt.f32 	%p117, %f93, 0f00800000;
	mul.f32 	%f783, %f93, 0f4B800000;
	selp.f32 	%f784, %f783, %f93, %p117;
	mov.b32 	%r132, %f784;
	add.s32 	%r133, %r132, -1060439283;
	and.b32  	%r134, %r133, -8388608;
	sub.s32 	%r135, %r132, %r134;
	mov.b32 	%f785, %r135;
	cvt.rn.f32.s32 	%f786, %r134;
	selp.f32 	%f787, 0fC1C00000, 0f00000000, %p117;
	fma.rn.f32 	%f788, %f786, 0f34000000, %f787;
	add.f32 	%f789, %f785, 0fBF800000;
	add.f32 	%f790, %f785, 0f3F800000;
	rcp.approx.ftz.f32 	%f791, %f790;
	add.f32 	%f792, %f789, %f789;
	mul.f32 	%f793, %f792, %f791;
	mul.f32 	%f794, %f793, %f793;
	neg.f32 	%f795, %f793;
	sub.f32 	%f796, %f789, %f793;
	add.f32 	%f797, %f796, %f796;
	fma.rn.f32 	%f798, %f795, %f789, %f797;
	mul.rn.f32 	%f799, %f791, %f798;
	fma.rn.f32 	%f800, %f794, 0f3A2C32E4, 0f3B52E7DB;
	fma.rn.f32 	%f801, %f800, %f794, 0f3C93BB73;
	fma.rn.f32 	%f802, %f801, %f794, 0f3DF6384F;
	mul.rn.f32 	%f803, %f802, %f794;
	fma.rn.f32 	%f804, %f793, 0f3FB8AA3B, %f788;
	mul.f32 	%f805, %f803, 0f40400000;
	sub.f32 	%f806, %f788, %f804;
	fma.rn.f32 	%f807, %f793, 0f3FB8AA3B, %f806;
	fma.rn.f32 	%f808, %f799, 0f3FB8AA3B, %f807;
	fma.rn.f32 	%f809, %f793, 0f32A55E34, %f808;
	fma.rn.f32 	%f810, %f805, %f799, %f809;
	fma.rn.f32 	%f811, %f803, %f793, %f810;
	add.rn.f32 	%f812, %f804, %f811;
	mov.f32 	%f813, 0f40000000;
	mul.rn.f32 	%f814, %f812, %f813;
	cvt.rni.f32.f32 	%f815, %f814;
	sub.f32 	%f816, %f814, %f815;
	neg.f32 	%f817, %f814;
	fma.rn.f32 	%f818, %f812, 0f40000000, %f817;
	neg.f32 	%f819, %f804;
	add.rn.f32 	%f820, %f812, %f819;
	neg.f32 	%f821, %f820;
	add.rn.f32 	%f822, %f811, %f821;
	fma.rn.f32 	%f823, %f822, 0f40000000, %f818;
	add.f32 	%f824, %f816, %f823;
	setp.gt.f32 	%p118, %f815, 0f00000000;
	selp.b32 	%r136, 0, -2097152000, %p118;
	setp.neu.f32 	%p119, %f79, 0f00000000;
	setp.neu.f32 	%p120, %f93, 0f7F800000;
	setp.lt.f32 	%p121, %f814, 0f00000000;
	selp.f32 	%f825, 0f00000000, 0f7F800000, %p121;
	abs.f32 	%f826, %f814;
	setp.gt.f32 	%p122, %f826, 0f43180000;
	cvt.rzi.s32.f32 	%r137, %f815;
	shl.b32 	%r138, %r137, 23;
	sub.s32 	%r139, %r138, %r136;
	mov.b32 	%f827, %r139;
	add.s32 	%r140, %r136, 2130706432;
	mov.b32 	%f828, %r140;
	fma.rn.f32 	%f829, %f824, 0f391FCB8E, 0f3AAF85ED;
	fma.rn.f32 	%f830, %f829, %f824, 0f3C1D9856;
	fma.rn.f32 	%f831, %f830, %f824, 0f3D6357BB;
	fma.rn.f32 	%f832, %f831, %f824, 0f3E75FDEC;
	fma.rn.f32 	%f833, %f832, %f824, 0f3F317218;
	fma.rn.f32 	%f834, %f833, %f824, 0f3F800000;
	mul.f32 	%f835, %f834, %f828;
	mul.f32 	%f836, %f835, %f827;
	selp.f32 	%f1028, %f825, %f836, %p122;
	and.pred  	%p123, %p119, %p120;
	@%p123 bra 	$L__BB0_75;
	add.f32 	%f837, %f79, %f79;
	mov.b32 	%r141, %f837;
	and.b32  	%r142, %r141, 2147483647;
	mov.b32 	%f1028, %r142;
$L__BB0_75:
	setp.eq.f32 	%p124, %f61, 0f3F800000;
	add.f32 	%f840, %f92, %f1028;
	add.f32 	%f841, %f79, %f79;
	div.rn.f32 	%f842, %f840, %f841;
	div.rn.f32 	%f843, %f29, %f79;
	mul.f32 	%f844, %f843, %f85;
	sub.f32 	%f98, %f842, %f844;
	mov.f32 	%f1029, 0f3F800000;
	@%p124 bra 	$L__BB0_80;
	setp.num.f32 	%p125, %f62, %f62;
	@%p125 bra 	$L__BB0_78;
	mov.f32 	%f846, 0f40000000;
	add.rn.f32 	%f1029, %f61, %f846;
	bra.uni 	$L__BB0_80;
$L__BB0_78:
	setp.neu.f32 	%p126, %f61, 0f00000000;
	setp.neu.f32 	%p127, %f62, 0f7F800000;
	and.pred  	%p128, %p126, %p127;
	mov.f32 	%f1029, %f63;
	@%p128 bra 	$L__BB0_80;
	add.f32 	%f845, %f61, %f61;
	mov.b32 	%r143, %f845;
	and.b32  	%r144, %r143, 2147483647;
	mov.b32 	%f1029, %r144;
$L__BB0_80:
	abs.f32 	%f102, %f85;
	setp.eq.f32 	%p129, %f85, 0f3F800000;
	mov.f32 	%f1030, 0f3F800000;
	@%p129 bra 	$L__BB0_85;
	setp.num.f32 	%p130, %f102, %f102;
	@%p130 bra 	$L__BB0_83;
	mov.f32 	%f903, 0f40000000;
	add.rn.f32 	%f1030, %f85, %f903;
	bra.uni 	$L__BB0_85;
$L__BB0_83:
	setp.lt.f32 	%p131, %f102, 0f00800000;
	mul.f32 	%f848, %f102, 0f4B800000;
	selp.f32 	%f849, %f848, %f102, %p131;
	mov.b32 	%r145, %f849;
	add.s32 	%r146, %r145, -1060439283;
	and.b32  	%r147, %r146, -8388608;
	sub.s32 	%r148, %r145, %r147;
	mov.b32 	%f850, %r148;
	cvt.rn.f32.s32 	%f851, %r147;
	selp.f32 	%f852, 0fC1C00000, 0f00000000, %p131;
	fma.rn.f32 	%f853, %f851, 0f34000000, %f852;
	add.f32 	%f854, %f850, 0fBF800000;
	add.f32 	%f855, %f850, 0f3F800000;
	rcp.approx.ftz.f32 	%f856, %f855;
	add.f32 	%f857, %f854, %f854;
	mul.f32 	%f858, %f857, %f856;
	mul.f32 	%f859, %f858, %f858;
	neg.f32 	%f860, %f858;
	sub.f32 	%f861, %f854, %f858;
	add.f32 	%f862, %f861, %f861;
	fma.rn.f32 	%f863, %f860, %f854, %f862;
	mul.rn.f32 	%f864, %f856, %f863;
	fma.rn.f32 	%f865, %f859, 0f3A2C32E4, 0f3B52E7DB;
	fma.rn.f32 	%f866, %f865, %f859, 0f3C93BB73;
	fma.rn.f32 	%f867, %f866, %f859, 0f3DF6384F;
	mul.rn.f32 	%f868, %f867, %f859;
	fma.rn.f32 	%f869, %f858, 0f3FB8AA3B, %f853;
	mul.f32 	%f870, %f868, 0f40400000;
	sub.f32 	%f871, %f853, %f869;
	fma.rn.f32 	%f872, %f858, 0f3FB8AA3B, %f871;
	fma.rn.f32 	%f873, %f864, 0f3FB8AA3B, %f872;
	fma.rn.f32 	%f874, %f858, 0f32A55E34, %f873;
	fma.rn.f32 	%f875, %f870, %f864, %f874;
	fma.rn.f32 	%f876, %f868, %f858, %f875;
	add.rn.f32 	%f877, %f869, %f876;
	mov.f32 	%f878, 0f40000000;
	mul.rn.f32 	%f879, %f877, %f878;
	cvt.rni.f32.f32 	%f880, %f879;
	sub.f32 	%f881, %f879, %f880;
	neg.f32 	%f882, %f879;
	fma.rn.f32 	%f883, %f877, 0f40000000, %f882;
	neg.f32 	%f884, %f869;
	add.rn.f32 	%f885, %f877, %f884;
	neg.f32 	%f886, %f885;
	add.rn.f32 	%f887, %f876, %f886;
	fma.rn.f32 	%f888, %f887, 0f40000000, %f883;
	add.f32 	%f889, %f881, %f888;
	setp.gt.f32 	%p132, %f880, 0f00000000;
	selp.b32 	%r149, 0, -2097152000, %p132;
	setp.neu.f32 	%p133, %f85, 0f00000000;
	setp.neu.f32 	%p134, %f102, 0f7F800000;
	setp.lt.f32 	%p135, %f879, 0f00000000;
	selp.f32 	%f890, 0f00000000, 0f7F800000, %p135;
	abs.f32 	%f891, %f879;
	setp.gt.f32 	%p136, %f891, 0f43180000;
	cvt.rzi.s32.f32 	%r150, %f880;
	shl.b32 	%r151, %r150, 23;
	sub.s32 	%r152, %r151, %r149;
	mov.b32 	%f892, %r152;
	add.s32 	%r153, %r149, 2130706432;
	mov.b32 	%f893, %r153;
	fma.rn.f32 	%f894, %f889, 0f391FCB8E, 0f3AAF85ED;
	fma.rn.f32 	%f895, %f894, %f889, 0f3C1D9856;
	fma.rn.f32 	%f896, %f895, %f889, 0f3D6357BB;
	fma.rn.f32 	%f897, %f896, %f889, 0f3E75FDEC;
	fma.rn.f32 	%f898, %f897, %f889, 0f3F317218;
	fma.rn.f32 	%f899, %f898, %f889, 0f3F800000;
	mul.f32 	%f900, %f899, %f893;
	mul.f32 	%f901, %f900, %f892;
	selp.f32 	%f1030, %f890, %f901, %p136;
	and.pred  	%p137, %p133, %p134;
	@%p137 bra 	$L__BB0_85;
	add.f32 	%f902, %f85, %f85;
	mov.b32 	%r154, %f902;
	and.b32  	%r155, %r154, 2147483647;
	mov.b32 	%f1030, %r155;
$L__BB0_85:
	sub.f32 	%f107, %f1029, %f1030;
	abs.f32 	%f108, %f98;
	setp.eq.f32 	%p138, %f98, 0f3F800000;
	mov.f32 	%f1031, 0f3F800000;
	@%p138 bra 	$L__BB0_90;
	setp.num.f32 	%p139, %f108, %f108;
	@%p139 bra 	$L__BB0_88;
	mov.f32 	%f960, 0f40000000;
	add.rn.f32 	%f1031, %f98, %f960;
	bra.uni 	$L__BB0_90;
$L__BB0_88:
	setp.lt.f32 	%p140, %f108, 0f00800000;
	mul.f32 	%f905, %f108, 0f4B800000;
	selp.f32 	%f906, %f905, %f108, %p140;
	mov.b32 	%r156, %f906;
	add.s32 	%r157, %r156, -1060439283;
	and.b32  	%r158, %r157, -8388608;
	sub.s32 	%r159, %r156, %r158;
	mov.b32 	%f907, %r159;
	cvt.rn.f32.s32 	%f908, %r158;
	selp.f32 	%f909, 0fC1C00000, 0f00000000, %p140;
	fma.rn.f32 	%f910, %f908, 0f34000000, %f909;
	add.f32 	%f911, %f907, 0fBF800000;
	add.f32 	%f912, %f907, 0f3F800000;
	rcp.approx.ftz.f32 	%f913, %f912;
	add.f32 	%f914, %f911, %f911;
	mul.f32 	%f915, %f914, %f913;
	mul.f32 	%f916, %f915, %f915;
	neg.f32 	%f917, %f915;
	sub.f32 	%f918, %f911, %f915;
	add.f32 	%f919, %f918, %f918;
	fma.rn.f32 	%f920, %f917, %f911, %f919;
	mul.rn.f32 	%f921, %f913, %f920;
	fma.rn.f32 	%f922, %f916, 0f3A2C32E4, 0f3B52E7DB;
	fma.rn.f32 	%f923, %f922, %f916, 0f3C93BB73;
	fma.rn.f32 	%f924, %f923, %f916, 0f3DF6384F;
	mul.rn.f32 	%f925, %f924, %f916;
	fma.rn.f32 	%f926, %f915, 0f3FB8AA3B, %f910;
	mul.f32 	%f927, %f925, 0f40400000;
	sub.f32 	%f928, %f910, %f926;
	fma.rn.f32 	%f929, %f915, 0f3FB8AA3B, %f928;
	fma.rn.f32 	%f930, %f921, 0f3FB8AA3B, %f929;
	fma.rn.f32 	%f931, %f915, 0f32A55E34, %f930;
	fma.rn.f32 	%f932, %f927, %f921, %f931;
	fma.rn.f32 	%f933, %f925, %f915, %f932;
	add.rn.f32 	%f934, %f926, %f933;
	mov.f32 	%f935, 0f40000000;
	mul.rn.f32 	%f936, %f934, %f935;
	cvt.rni.f32.f32 	%f937, %f936;
	sub.f32 	%f938, %f936, %f937;
	neg.f32 	%f939, %f936;
	fma.rn.f32 	%f940, %f934, 0f40000000, %f939;
	neg.f32 	%f941, %f926;
	add.rn.f32 	%f942, %f934, %f941;
	neg.f32 	%f943, %f942;
	add.rn.f32 	%f944, %f933, %f943;
	fma.rn.f32 	%f945, %f944, 0f40000000, %f940;
	add.f32 	%f946, %f938, %f945;
	setp.gt.f32 	%p141, %f937, 0f00000000;
	selp.b32 	%r160, 0, -2097152000, %p141;
	setp.neu.f32 	%p142, %f98, 0f00000000;
	setp.neu.f32 	%p143, %f108, 0f7F800000;
	setp.lt.f32 	%p144, %f936, 0f00000000;
	selp.f32 	%f947, 0f00000000, 0f7F800000, %p144;
	abs.f32 	%f948, %f936;
	setp.gt.f32 	%p145, %f948, 0f43180000;
	cvt.rzi.s32.f32 	%r161, %f937;
	shl.b32 	%r162, %r161, 23;
	sub.s32 	%r163, %r162, %r160;
	mov.b32 	%f949, %r163;
	add.s32 	%r164, %r160, 2130706432;
	mov.b32 	%f950, %r164;
	fma.rn.f32 	%f951, %f946, 0f391FCB8E, 0f3AAF85ED;
	fma.rn.f32 	%f952, %f951, %f946, 0f3C1D9856;
	fma.rn.f32 	%f953, %f952, %f946, 0f3D6357BB;
	fma.rn.f32 	%f954, %f953, %f946, 0f3E75FDEC;
	fma.rn.f32 	%f955, %f954, %f946, 0f3F317218;
	fma.rn.f32 	%f956, %f955, %f946, 0f3F800000;
	mul.f32 	%f957, %f956, %f950;
	mul.f32 	%f958, %f957, %f949;
	selp.f32 	%f1031, %f947, %f958, %p145;
	and.pred  	%p146, %p142, %p143;
	@%p146 bra 	$L__BB0_90;
	add.f32 	%f959, %f98, %f98;
	mov.b32 	%r165, %f959;
	and.b32  	%r166, %r165, 2147483647;
	mov.b32 	%f1031, %r166;
$L__BB0_90:
	sub.f32 	%f961, %f107, %f1031;
	sqrt.rn.f32 	%f962, %f961;
	mul.f32 	%f963, %f47, %f98;
	mul.f32 	%f964, %f48, %f98;
	mul.f32 	%f965, %f49, %f98;
	fma.rn.f32 	%f966, %f23, %f85, %f963;
	fma.rn.f32 	%f967, %f24, %f85, %f964;
	fma.rn.f32 	%f968, %f25, %f85, %f965;
	add.f32 	%f969, %f966, %f1;
	add.f32 	%f970, %f967, %f3;
	add.f32 	%f971, %f968, %f5;
	mul.f32 	%f972, %f25, %f48;
	mul.f32 	%f973, %f24, %f49;
	sub.f32 	%f974, %f973, %f972;
	mul.f32 	%f975, %f974, %f962;
	mul.f32 	%f976, %f23, %f49;
	mul.f32 	%f977, %f25, %f47;
	sub.f32 	%f978, %f977, %f976;
	mul.f32 	%f979, %f978, %f962;
	mul.f32 	%f980, %f24, %f47;
	mul.f32 	%f981, %f23, %f48;
	sub.f32 	%f982, %f981, %f980;
	mul.f32 	%f983, %f982, %f962;
	sub.f32 	%f984, %f969, %f975;
	sub.f32 	%f985, %f970, %f979;
	sub.f32 	%f986, %f971, %f983;
	st.global.f32 	[%rd1], %f984;
	st.global.f32 	[%rd1+4], %f985;
	st.global.f32 	[%rd1+8], %f986;
	bar.sync 	0;
	and.b32  	%r167, %r1, 3;
	setp.ne.s32 	%p147, %r167, 0;
	@%p147 bra 	$L__BB0_92;
	ld.param.u64 	%rd16, [_Z15calculate_trailP8distanceP5pointS2_S2_S2__param_4];
	shr.s32 	%r168, %r1, 2;
	ld.global.f32 	%f987, [%rd1];
	add.f32 	%f988, %f987, 0f00000000;
	ld.global.f32 	%f989, [%rd1+4];
	add.f32 	%f990, %f989, 0f00000000;
	ld.global.f32 	%f991, [%rd1+8];
	add.f32 	%f992, %f991, 0f00000000;
	ld.global.f32 	%f993, [%rd1+12];
	add.f32 	%f994, %f988, %f993;
	ld.global.f32 	%f995, [%rd1+16];
	add.f32 	%f996, %f990, %f995;
	ld.global.f32 	%f997, [%rd1+20];
	add.f32 	%f998, %f992, %f997;
	ld.global.f32 	%f999, [%rd1+24];
	add.f32 	%f1000, %f994, %f999;
	ld.global.f32 	%f1001, [%rd1+28];
	add.f32 	%f1002, %f996, %f1001;
	ld.global.f32 	%f1003, [%rd1+32];
	add.f32 	%f1004, %f998, %f1003;
	ld.global.f32 	%f1005, [%rd1+36];
	add.f32 	%f1006, %f1000, %f1005;
	ld.global.f32 	%f1007, [%rd1+40];
	add.f32 	%f1008, %f1002, %f1007;
	ld.global.f32 	%f1009, [%rd1+44];
	add.f32 	%f1010, %f1004, %f1009;
	mul.f32 	%f1011, %f1006, 0f3E800000;
	cvta.to.global.u64 	%rd12, %rd16;
	mul.wide.s32 	%rd13, %r168, 12;
	add.s64 	%rd14, %rd12, %rd13;
	st.global.f32 	[%rd14], %f1011;
	mul.f32 	%f1012, %f1008, 0f3E800000;
	st.global.f32 	[%rd14+4], %f1012;
	mul.f32 	%f1013, %f1010, 0f3E800000;
	st.global.f32 	[%rd14+8], %f1013;
$L__BB0_92:
	ret;

}


// ===== COMPILED SASS (sm_100) =====

	.target	sm_100

	.elftype	@"ET_EXEC"


//--------------------- .note.nv.tkinfo           --------------------------
	.section	.note.nv.tkinfo,"",@"SHT_NOTE"
	.sectionflags	@"SHF_NOTE_NV_TKINFO"
	.tkinfo
        /*0018*/ 	.word	0x00000002
        /*0030*/ 	.string	""
        /*0030*/ 	.string	"ptxas"
        /*0030*/ 	.string	"Cuda compilation tools, release 13.0, V13.0.88"
        /*0030*/ 	.string	"Build cuda_13.0.r13.0/compiler.36424714_0"
        /*0030*/ 	.string	"-arch sm_100 -m 64 "



//--------------------- .note.nv.cuinfo           --------------------------
	.section	.note.nv.cuinfo,"",@"SHT_NOTE"
	.sectionflags	@"SHF_NOTE_NV_CUINFO"
        /*0018*/ 	.short	0x0002
        /*001a*/ 	.short	0x0064
        /*001c*/ 	.short	0x0082
	.zero		2


//--------------------- .nv.info                  --------------------------
	.section	.nv.info,"",@"SHT_CUDA_INFO"
	.align	4


	//----- nvinfo : EIATTR_REGCOUNT
	.align		4
        /*0000*/ 	.byte	0x04, 0x2f
        /*0002*/ 	.short	(.L_1 - .L_0)
	.align		4
.L_0:
        /*0004*/ 	.word	index@(_Z15calculate_trailP8distanceP5pointS2_S2_S2_)
        /*0008*/ 	.word	0x00000026


	//----- nvinfo : EIATTR_FRAME_SIZE
	.align		4
.L_1:
        /*000c*/ 	.byte	0x04, 0x11
        /*000e*/ 	.short	(.L_3 - .L_2)
	.align		4
.L_2:
        /*0010*/ 	.word	index@($__internal_1_$__cuda_sm3x_div_rn_noftz_f32_slowpath)
        /*0014*/ 	.word	0x00000000


	//----- nvinfo : EIATTR_FRAME_SIZE
	.align		4
.L_3:
        /*0018*/ 	.byte	0x04, 0x11
        /*001a*/ 	.short	(.L_5 - .L_4)
	.align		4
.L_4:
        /*001c*/ 	.word	index@($__internal_0_$__cuda_sm20_sqrt_rn_f32_slowpath)
        /*0020*/ 	.word	0x00000000


	//----- nvinfo : EIATTR_FRAME_SIZE
	.align		4
.L_5:
        /*0024*/ 	.byte	0x04, 0x11
        /*0026*/ 	.short	(.L_7 - .L_6)
	.align		4
.L_6:
        /*0028*/ 	.word	index@(_Z15calculate_trailP8distanceP5pointS2_S2_S2_)
        /*002c*/ 	.word	0x00000000


	//----- nvinfo : EIATTR_MIN_STACK_SIZE
	.align		4
.L_7:
        /*0030*/ 	.byte	0x04, 0x12
        /*0032*/ 	.short	(.L_9 - .L_8)
	.align		4
.L_8:
        /*0034*/ 	.word	index@(_Z15calculate_trailP8distanceP5pointS2_S2_S2_)
        /*0038*/ 	.word	0x00000000
.L_9:


//--------------------- .nv.compat                --------------------------
	.section	.nv.compat,"",@"SHT_CUDA_COMPAT_INFO"
	.align	4
        /*0000*/ 	.byte	0x02, 0x09, 0x00, 0x00, 0x02, 0x02, 0x01, 0x00, 0x02, 0x05, 0x05, 0x00, 0x03, 0x07, 0x01, 0x01
        /*0010*/ 	.byte	0x02, 0x03, 0x00, 0x00, 0x02, 0x06, 0x01, 0x00, 0x04, 0x0b, 0x08, 0x00, 0x01, 0x00, 0x00, 0x00
        /*0020*/ 	.byte	0x00, 0x00, 0x00, 0x00


//--------------------- .nv.info._Z15calculate_trailP8distanceP5pointS2_S2_S2_ --------------------------
	.section	.nv.info._Z15calculate_trailP8distanceP5pointS2_S2_S2_,"",@"SHT_CUDA_INFO"
	.sectionflags	@""
	.align	4


	//----- nvinfo : EIATTR_CUDA_API_VERSION
	.align		4
        /*0000*/ 	.byte	0x04, 0x37
        /*0002*/ 	.short	(.L_11 - .L_10)
.L_10:
        /*0004*/ 	.word	0x00000082


	//----- nvinfo : EIATTR_KPARAM_INFO
	.align		4
.L_11:
        /*0008*/ 	.byte	0x04, 0x17
        /*000a*/ 	.short	(.L_13 - .L_12)
.L_12:
        /*000c*/ 	.word	0x00000000
        /*0010*/ 	.short	0x0004
        /*0012*/ 	.short	0x0020
        /*0014*/ 	.byte	0x00, 0xf5, 0x21, 0x00


	//----- nvinfo : EIATTR_KPARAM_INFO
	.align		4
.L_13:
        /*0018*/ 	.byte	0x04, 0x17
        /*001a*/ 	.short	(.L_15 - .L_14)
.L_14:
        /*001c*/ 	.word	0x00000000
        /*0020*/ 	.short	0x0003
        /*0022*/ 	.short	0x0018
        /*0024*/ 	.byte	0x00, 0xf5, 0x21, 0x00


	//----- nvinfo : EIATTR_KPARAM_INFO
	.align		4
.L_15:
        /*0028*/ 	.byte	0x04, 0x17
        /*002a*/ 	.short	(.L_17 - .L_16)
.L_16:
        /*002c*/ 	.word	0x00000000
        /*0030*/ 	.short	0x0002
        /*0032*/ 	.short	0x0010
        /*0034*/ 	.byte	0x00, 0xf5, 0x21, 0x00


	//----- nvinfo : EIATTR_KPARAM_INFO
	.align		4
.L_17:
        /*0038*/ 	.byte	0x04, 0x17
        /*003a*/ 	.short	(.L_19 - .L_18)
.L_18:
        /*003c*/ 	.word	0x00000000
        /*0040*/ 	.short	0x0001
        /*0042*/ 	.short	0x0008
        /*0044*/ 	.byte	0x00, 0xf5, 0x21, 0x00


	//----- nvinfo : EIATTR_KPARAM_INFO
	.align		4
.L_19:
        /*0048*/ 	.byte	0x04, 0x17
        /*004a*/ 	.short	(.L_21 - .L_20)
.L_20:
        /*004c*/ 	.word	0x00000000
        /*0050*/ 	.short	0x0000
        /*0052*/ 	.short	0x0000
        /*0054*/ 	.byte	0x00, 0xf5, 0x21, 0x00


	//----- nvinfo : EIATTR_SPARSE_MMA_MASK
	.align		4
.L_21:
        /*0058*/ 	.byte	0x03, 0x50
        /*005a*/ 	.short	0x0000


	//----- nvinfo : EIATTR_MAXREG_COUNT
	.align		4
        /*005c*/ 	.byte	0x03, 0x1b
        /*005e*/ 	.short	0x00ff


	//----- nvinfo : EIATTR_NUM_BARRIERS
	.align		4
        /*0060*/ 	.byte	0x02, 0x4c
        /*0062*/ 	.byte	0x01
	.zero		1


	//----- nvinfo : EIATTR_MERCURY_ISA_VERSION
	.align		4
        /*0064*/ 	.byte	0x03, 0x5f
        /*0066*/ 	.short	0x0101


	//----- nvinfo : EIATTR_VRC_CTA_INIT_COUNT
	.align		4
        /*0068*/ 	.byte	0x02, 0x4a
	.zero		1
	.zero		1


	//----- nvinfo : EIATTR_EXIT_INSTR_OFFSETS
	.align		4
        /*006c*/ 	.byte	0x04, 0x1c
        /*006e*/ 	.short	(.L_23 - .L_22)


	//   ....[0]....
.L_22:
        /*0070*/ 	.word	0x00004fc0


	//   ....[1]....
        /*0074*/ 	.word	0x000051e0


	//----- nvinfo : EIATTR_CRS_STACK_SIZE
	.align		4
.L_23:
        /*0078*/ 	.byte	0x04, 0x1e
        /*007a*/ 	.short	(.L_25 - .L_24)
.L_24:
        /*007c*/ 	.word	0x00000000


	//----- nvinfo : EIATTR_CBANK_PARAM_SIZE
	.align		4
.L_25:
        /*0080*/ 	.byte	0x03, 0x19
        /*0082*/ 	.short	0x0028


	//----- nvinfo : EIATTR_PARAM_CBANK
	.align		4
        /*0084*/ 	.byte	0x04, 0x0a
        /*0086*/ 	.short	(.L_27 - .L_26)
	.align		4
.L_26:
        /*0088*/ 	.word	index@(.nv.constant0._Z15calculate_trailP8distanceP5pointS2_S2_S2_)
        /*008c*/ 	.short	0x0380
        /*008e*/ 	.short	0x0028


	//----- nvinfo : EIATTR_SW_WAR
	.align		4
.L_27:
        /*0090*/ 	.byte	0x04, 0x36
        /*0092*/ 	.short	(.L_29 - .L_28)
.L_28:
        /*0094*/ 	.word	0x00000008
.L_29:


//--------------------- .nv.callgraph             --------------------------
	.section	.nv.callgraph,"",@"SHT_CUDA_CALLGRAPH"
	.align	4
	.sectionentsize	8
	.align		4
        /*0000*/ 	.word	0x00000000
	.align		4
        /*0004*/ 	.word	0xffffffff
	.align		4
        /*0008*/ 	.word	0x00000000
	.align		4
        /*000c*/ 	.word	0xfffffffe
	.align		4
        /*0010*/ 	.word	0x00000000
	.align		4
        /*0014*/ 	.word	0xfffffffd
	.align		4
        /*0018*/ 	.word	0x00000000
	.align		4
        /*001c*/ 	.word	0xfffffffc


//--------------------- .text._Z15calculate_trailP8distanceP5pointS2_S2_S2_ --------------------------
	.section	.text._Z15calculate_trailP8distanceP5pointS2_S2_S2_,"ax",@progbits
	.align	128
        .global         _Z15calculate_trailP8distanceP5pointS2_S2_S2_
        .type           _Z15calculate_trailP8distanceP5pointS2_S2_S2_,@function
        .size           _Z15calculate_trailP8distanceP5pointS2_S2_S2_,(.L_x_74 - _Z15calculate_trailP8distanceP5pointS2_S2_S2_)
        .other          _Z15calculate_trailP8distanceP5pointS2_S2_S2_,@"STO_CUDA_ENTRY STV_DEFAULT"
_Z15calculate_trailP8distanceP5pointS2_S2_S2_:
.text._Z15calculate_trailP8distanceP5pointS2_S2_S2_:
[----:B------:R-:W-:Y:S08]  /*0000*/  LDC R1, c[0x0][0x37c] ;  /* 0x0000df00ff017b82 */ /* 0x000ff00000000800 */
[----:B------:R-:W0:Y:S01]  /*0010*/  LDC.64 R2, c[0x0][0x390] ;  /* 0x0000e400ff027b82 */ /* 0x000e220000000a00 */
[----:B------:R-:W0:Y:S07]  /*0020*/  LDCU.64 UR4, c[0x0][0x358] ;  /* 0x00006b00ff0477ac */ /* 0x000e2e0008000a00 */
[----:B------:R-:W1:Y:S01]  /*0030*/  LDC.64 R6, c[0x0][0x388] ;  /* 0x0000e200ff067b82 */ /* 0x000e620000000a00 */
[----:B0-----:R-:W2:Y:S04]  /*0040*/  LDG.E R5, desc[UR4][R2.64] ;  /* 0x0000000402057981 */ /* 0x001ea8000c1e1900 */
[----:B------:R-:W3:Y:S04]  /*0050*/  LDG.E R4, desc[UR4][R2.64+0x4] ;  /* 0x0000040402047981 */ /* 0x000ee8000c1e1900 */
[----:B-1----:R-:W2:Y:S04]  /*0060*/  LDG.E R20, desc[UR4][R6.64] ;  /* 0x0000000406147981 */ /* 0x002ea8000c1e1900 */
[----:B------:R-:W3:Y:S04]  /*0070*/  LDG.E R19, desc[UR4][R6.64+0x4] ;  /* 0x0000040406137981 */ /* 0x000ee8000c1e1900 */
[----:B------:R-:W4:Y:S04]  /*0080*/  LDG.E R9, desc[UR4][R2.64+0x8] ;  /* 0x0000080402097981 */ /* 0x000f28000c1e1900 */
[----:B------:R0:W4:Y:S01]  /*0090*/  LDG.E R18, desc[UR4][R6.64+0x8] ;  /* 0x0000080406127981 */ /* 0x000122000c1e1900 */
[----:B------:R-:W1:Y:S01]  /*00a0*/  S2UR UR6, SR_CTAID.X ;  /* 0x00000000000679c3 */ /* 0x000e620000002500 */
[----:B--2---:R-:W-:-:S04]  /*00b0*/  FADD R5, R5, -R20 ;  /* 0x8000001405057221 */ /* 0x004fc80000000000 */
[C---:B------:R-:W-:Y:S01]  /*00c0*/  FMUL R0, |R5|.reuse, 16777216 ;  /* 0x4b80000005007820 */ /* 0x040fe20000400200 */
[----:B------:R-:W-:-:S04]  /*00d0*/  FSETP.GEU.AND P0, PT, |R5|, 1.175494350822287508e-38, PT ;  /* 0x008000000500780b */ /* 0x000fc80003f0e200 */
[----:B------:R-:W-:-:S04]  /*00e0*/  FSEL R0, R0, |R5|, !P0 ;  /* 0x4000000500007208 */ /* 0x000fc80004000000 */
[----:B------:R-:W-:-:S04]  /*00f0*/  IADD3 R8, PT, PT, R0, -0x3f3504f3, RZ ;  /* 0xc0cafb0d00087810 */ /* 0x000fc80007ffe0ff */
[----:B------:R-:W-:-:S04]  /*0100*/  LOP3.LUT R11, R8, 0xff800000, RZ, 0xc0, !PT ;  /* 0xff800000080b7812 */ /* 0x000fc800078ec0ff */
[----:B------:R-:W-:-:S05]  /*0110*/  IADD3 R0, PT, PT, R0, -R11, RZ ;  /* 0x8000000b00007210 */ /* 0x000fca0007ffe0ff */
[----:B------:R-:W-:-:S04]  /*0120*/  FADD R8, R0, 1 ;  /* 0x3f80000000087421 */ /* 0x000fc80000000000 */
[----:B------:R-:W2:Y:S01]  /*0130*/  MUFU.RCP R10, R8 ;  /* 0x00000008000a7308 */ /* 0x000ea20000001000 */
[----:B---3--:R-:W-:Y:S01]  /*0140*/  FADD R4, R4, -R19 ;  /* 0x8000001304047221 */ /* 0x008fe20000000000 */
[----:B------:R-:W-:-:S03]  /*0150*/  FADD R13, R0, -1 ;  /* 0xbf800000000d7421 */ /* 0x000fc60000000000 */
[C---:B0-----:R-:W-:Y:S01]  /*0160*/  FMUL R7, |R4|.reuse, 16777216 ;  /* 0x4b80000004077820 */ /* 0x041fe20000400200 */
[----:B------:R-:W-:Y:S01]  /*0170*/  FSETP.GEU.AND P1, PT, |R4|, 1.175494350822287508e-38, PT ;  /* 0x008000000400780b */ /* 0x000fe20003f2e200 */
[----:B------:R-:W-:-:S03]  /*0180*/  FADD R3, R13, R13 ;  /* 0x0000000d0d037221 */ /* 0x000fc60000000000 */
[----:B------:R-:W-:Y:S01]  /*0190*/  FSEL R12, R7, |R4|, !P1 ;  /* 0x40000004070c7208 */ /* 0x000fe20004800000 */
[----:B--2---:R-:W-:-:S03]  /*01a0*/  FMUL R2, R10, R3 ;  /* 0x000000030a027220 */ /* 0x004fc60000400000 */
[----:B------:R-:W-:Y:S01]  /*01b0*/  IADD3 R7, PT, PT, R12, -0x3f3504f3, RZ ;  /* 0xc0cafb0d0c077810 */ /* 0x000fe20007ffe0ff */
[----:B------:R-:W-:Y:S01]  /*01c0*/  FADD R6, R13, -R2 ;  /* 0x800000020d067221 */ /* 0x000fe20000000000 */
[----:B----4-:R-:W-:Y:S02]  /*01d0*/  FADD R3, R9, -R18 ;  /* 0x8000001209037221 */ /* 0x010fe40000000000 */
[----:B------:R-:W-:Y:S01]  /*01e0*/  LOP3.LUT R7, R7, 0xff800000, RZ, 0xc0, !PT ;  /* 0xff80000007077812 */ /* 0x000fe200078ec0ff */
[----:B------:R-:W-:Y:S01]  /*01f0*/  FADD R6, R6, R6 ;  /* 0x0000000606067221 */ /* 0x000fe20000000000 */
[----:B------:R-:W-:Y:S01]  /*0200*/  FSEL R0, RZ, -24, P0 ;  /* 0xc1c00000ff007808 */ /* 0x000fe20000000000 */
[C---:B------:R-:W-:Y:S01]  /*0210*/  FMUL R8, |R3|.reuse, 16777216 ;  /* 0x4b80000003087820 */ /* 0x040fe20000400200 */
[----:B------:R-:W-:Y:S01]  /*0220*/  FSETP.GEU.AND P0, PT, |R3|, 1.175494350822287508e-38, PT ;  /* 0x008000000300780b */ /* 0x000fe20003f0e200 */
[----:B------:R-:W-:Y:S01]  /*0230*/  FFMA R13, R13, -R2, R6 ;  /* 0x800000020d0d7223 */ /* 0x000fe20000000006 */
[----:B------:R-:W-:Y:S01]  /*0240*/  IADD3 R16, PT, PT, R12, -R7, RZ ;  /* 0x800000070c107210 */ /* 0x000fe20007ffe0ff */
[----:B------:R-:W-:Y:S01]  /*0250*/  HFMA2 R6, -RZ, RZ, 0.771484375, 0.21533203125 ;  /* 0x3a2c32e4ff067431 */ /* 0x000fe200000001ff */
[----:B------:R-:W-:-:S02]  /*0260*/  I2FP.F32.S32 R11, R11 ;  /* 0x0000000b000b7245 */ /* 0x000fc40000201400 */
[----:B------:R-:W-:Y:S01]  /*0270*/  FSEL R22, R8, |R3|, !P0 ;  /* 0x4000000308167208 */ /* 0x000fe20004000000 */
[----:B------:R-:W-:Y:S01]  /*0280*/  FADD R8, R16, 1 ;  /* 0x3f80000010087421 */ /* 0x000fe20000000000 */
[----:B------:R-:W-:Y:S01]  /*0290*/  FMUL R15, R2, R2 ;  /* 0x00000002020f7220 */ /* 0x000fe20000400000 */
[----:B------:R-:W-:Y:S01]  /*02a0*/  FFMA R11, R11, 1.1920928955078125e-07, R0 ;  /* 0x340000000b0b7823 */ /* 0x000fe20000000000 */
[----:B------:R-:W-:-:S03]  /*02b0*/  IADD3 R9, PT, PT, R22, -0x3f3504f3, RZ ;  /* 0xc0cafb0d16097810 */ /* 0x000fc60007ffe0ff */
[----:B------:R-:W-:Y:S01]  /*02c0*/  FFMA R0, R2, 1.4426950216293334961, R11 ;  /* 0x3fb8aa3b02007823 */ /* 0x000fe2000000000b */
[----:B------:R-:W-:Y:S01]  /*02d0*/  FFMA R12, R15, R6, 0.0032181653659790754318 ;  /* 0x3b52e7db0f0c7423 */ /* 0x000fe20000000006 */
[----:B------:R-:W0:Y:S01]  /*02e0*/  MUFU.RCP R8, R8 ;  /* 0x0000000800087308 */ /* 0x000e220000001000 */
[----:B------:R-:W-:Y:S01]  /*02f0*/  LOP3.LUT R9, R9, 0xff800000, RZ, 0xc0, !PT ;  /* 0xff80000009097812 */ /* 0x000fe200078ec0ff */
[----:B------:R-:W-:Y:S01]  /*0300*/  FADD R11, R11, -R0 ;  /* 0x800000000b0b7221 */ /* 0x000fe20000000000 */
[C---:B------:R-:W-:Y:S01]  /*0310*/  FFMA R14, R15.reuse, R12, 0.018033718690276145935 ;  /* 0x3c93bb730f0e7423 */ /* 0x040fe2000000000c */
[----:B------:R-:W-:Y:S01]  /*0320*/  FMUL R12, R10, R13 ;  /* 0x0000000d0a0c7220 */ /* 0x000fe20000400000 */
[----:B------:R-:W-:Y:S01]  /*0330*/  IADD3 R22, PT, PT, R22, -R9, RZ ;  /* 0x8000000916167210 */ /* 0x000fe20007ffe0ff */
[----:B------:R-:W-:Y:S01]  /*0340*/  FFMA R11, R2, 1.4426950216293334961, R11 ;  /* 0x3fb8aa3b020b7823 */ /* 0x000fe2000000000b */
[----:B------:R-:W-:Y:S01]  /*0350*/  FFMA R14, R15, R14, 0.12022458761930465698 ;  /* 0x3df6384f0f0e7423 */ /* 0x000fe2000000000e */
[----:B------:R-:W-:-:S02]  /*0360*/  FADD R13, R16, -1 ;  /* 0xbf800000100d7421 */ /* 0x000fc40000000000 */
[----:B------:R-:W-:Y:S01]  /*0370*/  FFMA R11, R12, 1.4426950216293334961, R11 ;  /* 0x3fb8aa3b0c0b7823 */ /* 0x000fe2000000000b */
[----:B------:R-:W-:Y:S01]  /*0380*/  FMUL R15, R15, R14 ;  /* 0x0000000e0f0f7220 */ /* 0x000fe20000400000 */
[----:B------:R-:W-:Y:S01]  /*0390*/  FADD R16, R22, 1 ;  /* 0x3f80000016107421 */ /* 0x000fe20000000000 */
[----:B------:R-:W-:Y:S01]  /*03a0*/  FADD R21, R13, R13 ;  /* 0x0000000d0d157221 */ /* 0x000fe20000000000 */
[----:B------:R-:W-:Y:S01]  /*03b0*/  FFMA R17, R2, 1.9251366722983220825e-08, R11 ;  /* 0x32a55e3402117823 */ /* 0x000fe2000000000b */
[----:B------:R-:W-:Y:S01]  /*03c0*/  FMUL R14, R15, 3 ;  /* 0x404000000f0e7820 */ /* 0x000fe20000400000 */
[----:B------:R2:W3:Y:S01]  /*03d0*/  MUFU.RCP R11, R16 ;  /* 0x00000010000b7308 */ /* 0x0004e20000001000 */
[----:B0-----:R-:W-:Y:S02]  /*03e0*/  FMUL R10, R8, R21 ;  /* 0x00000015080a7220 */ /* 0x001fe40000400000 */
[----:B------:R-:W-:Y:S02]  /*03f0*/  FFMA R17, R12, R14, R17 ;  /* 0x0000000e0c117223 */ /* 0x000fe40000000011 */
[----:B------:R-:W-:Y:S01]  /*0400*/  FMUL R23, R10, R10 ;  /* 0x0000000a0a177220 */ /* 0x000fe20000400000 */
[----:B------:R-:W-:Y:S01]  /*0410*/  I2FP.F32.S32 R21, R7 ;  /* 0x0000000700157245 */ /* 0x000fe20000201400 */
[----:B------:R-:W-:Y:S01]  /*0420*/  FADD R14, R13, -R10 ;  /* 0x8000000a0d0e7221 */ /* 0x000fe20000000000 */
[----:B------:R-:W-:Y:S01]  /*0430*/  FSEL R12, RZ, -24, P1 ;  /* 0xc1c00000ff0c7808 */ /* 0x000fe20000800000 */
[----:B------:R-:W-:Y:S01]  /*0440*/  FFMA R7, R2, R15, R17 ;  /* 0x0000000f02077223 */ /* 0x000fe20000000011 */
[----:B------:R-:W-:Y:S01]  /*0450*/  FFMA R2, R23, R6, 0.0032181653659790754318 ;  /* 0x3b52e7db17027423 */ /* 0x000fe20000000006 */
[----:B------:R-:W-:Y:S01]  /*0460*/  FADD R15, R22, -1 ;  /* 0xbf800000160f7421 */ /* 0x000fe20000000000 */
[----:B------:R-:W-:Y:S01]  /*0470*/  FADD R14, R14, R14 ;  /* 0x0000000e0e0e7221 */ /* 0x000fe20000000000 */
[----:B------:R-:W-:Y:S01]  /*0480*/  FFMA R21, R21, 1.1920928955078125e-07, R12 ;  /* 0x3400000015157823 */ /* 0x000fe2000000000c */
[----:B------:R-:W-:Y:S01]  /*0490*/  FFMA R2, R23, R2, 0.018033718690276145935 ;  /* 0x3c93bb7317027423 */ /* 0x000fe20000000002 */
[----:B------:R-:W-:Y:S01]  /*04a0*/  FADD R12, R15, R15 ;  /* 0x0000000f0f0c7221 */ /* 0x000fe20000000000 */
[----:B------:R-:W-:Y:S01]  /*04b0*/  FFMA R13, R13, -R10, R14 ;  /* 0x8000000a0d0d7223 */ /* 0x000fe2000000000e */
[----:B--2---:R-:W-:Y:S01]  /*04c0*/  FSEL R16, RZ, -24, P0 ;  /* 0xc1c00000ff107808 */ /* 0x004fe20000000000 */
[----:B------:R-:W-:Y:S01]  /*04d0*/  FFMA R2, R23, R2, 0.12022458761930465698 ;  /* 0x3df6384f17027423 */ /* 0x000fe20000000002 */
[----:B---3--:R-:W-:Y:S01]  /*04e0*/  FMUL R12, R11, R12 ;  /* 0x0000000c0b0c7220 */ /* 0x008fe20000400000 */
[----:B------:R-:W-:Y:S01]  /*04f0*/  I2FP.F32.S32 R9, R9 ;  /* 0x0000000900097245 */ /* 0x000fe20000201400 */
[----:B------:R-:W-:Y:S01]  /*0500*/  FMUL R14, R8, R13 ;  /* 0x0000000d080e7220 */ /* 0x000fe20000400000 */
[----:B------:R-:W-:Y:S01]  /*0510*/  FMUL R13, R23, R2 ;  /* 0x00000002170d7220 */ /* 0x000fe20000400000 */
[----:B------:R-:W-:Y:S01]  /*0520*/  FFMA R8, R10, 1.4426950216293334961, R21 ;  /* 0x3fb8aa3b0a087823 */ /* 0x000fe20000000015 */
[----:B------:R-:W-:Y:S01]  /*0530*/  FADD R2, R15, -R12 ;  /* 0x8000000c0f027221 */ /* 0x000fe20000000000 */
[----:B------:R-:W-:Y:S01]  /*0540*/  FFMA R9, R9, 1.1920928955078125e-07, R16 ;  /* 0x3400000009097823 */ /* 0x000fe20000000010 */
[----:B------:R-:W-:Y:S01]  /*0550*/  FMUL R17, R12, R12 ;  /* 0x0000000c0c117220 */ /* 0x000fe20000400000 */
[----:B------:R-:W-:Y:S01]  /*0560*/  FADD R21, R21, -R8 ;  /* 0x8000000815157221 */ /* 0x000fe20000000000 */
[----:B------:R-:W-:Y:S01]  /*0570*/  FADD R16, R2, R2 ;  /* 0x0000000202107221 */ /* 0x000fe20000000000 */
[----:B------:R-:W-:Y:S01]  /*0580*/  FFMA R2, R12, 1.4426950216293334961, R9 ;  /* 0x3fb8aa3b0c027823 */ /* 0x000fe20000000009 */
[----:B------:R-:W-:Y:S01]  /*0590*/  FFMA R6, R17, R6, 0.0032181653659790754318 ;  /* 0x3b52e7db11067423 */ /* 0x000fe20000000006 */
[----:B------:R-:W-:Y:S01]  /*05a0*/  FFMA R21, R10, 1.4426950216293334961, R21 ;  /* 0x3fb8aa3b0a157823 */ /* 0x000fe20000000015 */
[----:B------:R-:W-:Y:S01]  /*05b0*/  FFMA R16, R15, -R12, R16 ;  /* 0x8000000c0f107223 */ /* 0x000fe20000000010 */
[----:B------:R-:W-:Y:S01]  /*05c0*/  FADD R9, R9, -R2 ;  /* 0x8000000209097221 */ /* 0x000fe20000000000 */
[----:B------:R-:W-:Y:S01]  /*05d0*/  FFMA R6, R17, R6, 0.018033718690276145935 ;  /* 0x3c93bb7311067423 */ /* 0x000fe20000000006 */
[----:B------:R-:W-:Y:S01]  /*05e0*/  FFMA R21, R14, 1.4426950216293334961, R21 ;  /* 0x3fb8aa3b0e157823 */ /* 0x000fe20000000015 */
[----:B------:R-:W-:Y:S01]  /*05f0*/  FMUL R16, R11, R16 ;  /* 0x000000100b107220 */ /* 0x000fe20000400000 */
[----:B------:R-:W-:Y:S01]  /*0600*/  FFMA R9, R12, 1.4426950216293334961, R9 ;  /* 0x3fb8aa3b0c097823 */ /* 0x000fe20000000009 */
[----:B------:R-:W-:Y:S01]  /*0610*/  FFMA R22, R17, R6, 0.12022458761930465698 ;  /* 0x3df6384f11167423 */ /* 0x000fe20000000006 */
[----:B------:R-:W-:Y:S01]  /*0620*/  FADD R6, R0, R7 ;  /* 0x0000000700067221 */ /* 0x000fe20000000000 */
[----:B------:R-:W-:Y:S01]  /*0630*/  FFMA R21, R10, 1.9251366722983220825e-08, R21 ;  /* 0x32a55e340a157823 */ /* 0x000fe20000000015 */
[----:B------:R-:W-:Y:S01]  /*0640*/  FMUL R11, R13, 3 ;  /* 0x404000000d0b7820 */ /* 0x000fe20000400000 */
[----:B------:R-:W-:Y:S01]  /*0650*/  FFMA R15, R16, 1.4426950216293334961, R9 ;  /* 0x3fb8aa3b100f7823 */ /* 0x000fe20000000009 */
[----:B------:R-:W-:Y:S01]  /*0660*/  FMUL R9, R6, 2 ;  /* 0x4000000006097820 */ /* 0x000fe20000400000 */
[----:B------:R-:W-:Y:S01]  /*0670*/  FMUL R23, R17, R22 ;  /* 0x0000001611177220 */ /* 0x000fe20000400000 */
[----:B------:R-:W-:Y:S01]  /*0680*/  FFMA R11, R14, R11, R21 ;  /* 0x0000000b0e0b7223 */ /* 0x000fe20000000015 */
[----:B------:R-:W-:Y:S01]  /*0690*/  FFMA R17, R12, 1.9251366722983220825e-08, R15 ;  /* 0x32a55e340c117823 */ /* 0x000fe2000000000f */
[----:B------:R-:W0:Y:S01]  /*06a0*/  FRND R14, R9 ;  /* 0x00000009000e7307 */ /* 0x000e220000201000 */
[----:B------:R-:W-:Y:S01]  /*06b0*/  FMUL R21, R23, 3 ;  /* 0x4040000017157820 */ /* 0x000fe20000400000 */
[----:B------:R-:W-:Y:S01]  /*06c0*/  FFMA R15, R10, R13, R11 ;  /* 0x0000000d0a0f7223 */ /* 0x000fe2000000000b */
[----:B------:R-:W-:-:S02]  /*06d0*/  FADD R0, -R0, R6 ;  /* 0x0000000600007221 */ /* 0x000fc40000000100 */
[----:B------:R-:W-:Y:S01]  /*06e0*/  FFMA R21, R16, R21, R17 ;  /* 0x0000001510157223 */ /* 0x000fe20000000011 */
[----:B------:R-:W-:Y:S01]  /*06f0*/  FADD R17, R8, R15 ;  /* 0x0000000f08117221 */ /* 0x000fe20000000000 */
[----:B------:R-:W-:Y:S01]  /*0700*/  FADD R7, R7, -R0 ;  /* 0x8000000007077221 */ /* 0x000fe20000000000 */
[----:B------:R-:W-:Y:S02]  /*0710*/  FFMA R6, R6, 2, -R9 ;  /* 0x4000000006067823 */ /* 0x000fe40000000809 */
[----:B------:R-:W-:Y:S02]  /*0720*/  FMUL R0, R17, 2 ;  /* 0x4000000011007820 */ /* 0x000fe40000400000 */
[----:B------:R-:W-:Y:S01]  /*0730*/  FFMA R13, R7, 2, R6 ;  /* 0x40000000070d7823 */ /* 0x000fe20000000006 */
[----:B------:R-:W-:Y:S01]  /*0740*/  FFMA R21, R12, R23, R21 ;  /* 0x000000170c157223 */ /* 0x000fe20000000015 */
[----:B------:R-:W2:Y:S01]  /*0750*/  FRND R7, R0 ;  /* 0x0000000000077307 */ /* 0x000ea20000201000 */
[----:B0-----:R-:W-:-:S02]  /*0760*/  FADD R12, R9, -R14 ;  /* 0x8000000e090c7221 */ /* 0x001fc40000000000 */
[----:B------:R-:W-:Y:S02]  /*0770*/  FADD R23, R2, R21 ;  /* 0x0000001502177221 */ /* 0x000fe40000000000 */
[----:B------:R-:W-:Y:S01]  /*0780*/  FADD R13, R13, R12 ;  /* 0x0000000c0d0d7221 */ /* 0x000fe20000000000 */
[----:B------:R-:W-:Y:S01]  /*0790*/  FADD R12, -R8, R17 ;  /* 0x00000011080c7221 */ /* 0x000fe20000000100 */
[----:B------:R-:W-:Y:S01]  /*07a0*/  FFMA R17, R17, 2, -R0 ;  /* 0x4000000011117823 */ /* 0x000fe20000000800 */
[----:B------:R-:W-:Y:S02]  /*07b0*/  FMUL R6, R23, 2 ;  /* 0x4000000017067820 */ /* 0x000fe40000400000 */
[----:B------:R-:W-:Y:S01]  /*07c0*/  FADD R12, R15, -R12 ;  /* 0x8000000c0f0c7221 */ /* 0x000fe20000000000 */
[----:B------:R-:W-:Y:S01]  /*07d0*/  MOV R10, 0x391fcb8e ;  /* 0x391fcb8e000a7802 */ /* 0x000fe20000000f00 */
[----:B------:R-:W0:Y:S02]  /*07e0*/  FRND R11, R6 ;  /* 0x00000006000b7307 */ /* 0x000e240000201000 */
[----:B------:R-:W-:Y:S01]  /*07f0*/  FFMA R12, R12, 2, R17 ;  /* 0x400000000c0c7823 */ /* 0x000fe20000000011 */
[----:B--2---:R-:W-:Y:S01]  /*0800*/  FADD R15, R0, -R7 ;  /* 0x80000007000f7221 */ /* 0x004fe20000000000 */
[----:B------:R-:W-:Y:S01]  /*0810*/  FSETP.GT.AND P3, PT, |R9|, 152, PT ;  /* 0x431800000900780b */ /* 0x000fe20003f64200 */
[----:B------:R-:W-:Y:S01]  /*0820*/  FFMA R8, R13, R10, 0.0013391353422775864601 ;  /* 0x3aaf85ed0d087423 */ /* 0x000fe2000000000a */
[----:B------:R-:W-:Y:S01]  /*0830*/  FSETP.GEU.AND P6, PT, R9, RZ, PT ;  /* 0x000000ff0900720b */ /* 0x000fe20003fce000 */
[----:B------:R-:W-:Y:S01]  /*0840*/  FADD R15, R12, R15 ;  /* 0x0000000f0c0f7221 */ /* 0x000fe20000000000 */
[----:B------:R-:W2:Y:S01]  /*0850*/  F2I.NTZ R9, R9 ;  /* 0x0000000900097305 */ /* 0x000ea20000203100 */
[----:B------:R-:W-:Y:S01]  /*0860*/  FADD R2, -R2, R23 ;  /* 0x0000001702027221 */ /* 0x000fe20000000100 */
[----:B------:R-:W-:Y:S01]  /*0870*/  FFMA R8, R13, R8, 0.0096188392490148544312 ;  /* 0x3c1d98560d087423 */ /* 0x000fe20000000008 */
[----:B------:R-:W-:Y:S01]  /*0880*/  FFMA R12, R15, R10, 0.0013391353422775864601 ;  /* 0x3aaf85ed0f0c7423 */ /* 0x000fe2000000000a */
[----:B------:R-:W-:Y:S01]  /*0890*/  FSETP.GT.AND P0, PT, R14, RZ, PT ;  /* 0x000000ff0e00720b */ /* 0x000fe20003f04000 */
[----:B------:R-:W-:Y:S01]  /*08a0*/  FADD R21, R21, -R2 ;  /* 0x8000000215157221 */ /* 0x000fe20000000000 */
[----:B------:R-:W-:Y:S01]  /*08b0*/  FFMA R14, R23, 2, -R6 ;  /* 0x40000000170e7823 */ /* 0x000fe20000000806 */
[----:B------:R-:W-:Y:S01]  /*08c0*/  FFMA R8, R13, R8, 0.055503588169813156128 ;  /* 0x3d6357bb0d087423 */ /* 0x000fe20000000008 */
[----:B------:R-:W-:Y:S01]  /*08d0*/  FFMA R12, R15, R12, 0.0096188392490148544312 ;  /* 0x3c1d98560f0c7423 */ /* 0x000fe2000000000c */
[----:B------:R-:W-:Y:S01]  /*08e0*/  SEL R2, RZ, 0x83000000, P0 ;  /* 0x83000000ff027807 */ /* 0x000fe20000000000 */
[----:B------:R-:W-:Y:S01]  /*08f0*/  FFMA R14, R21, 2, R14 ;  /* 0x40000000150e7823 */ /* 0x000fe2000000000e */
[----:B------:R-:W-:Y:S01]  /*0900*/  FFMA R8, R13, R8, 0.24022644758224487305 ;  /* 0x3e75fdec0d087423 */ /* 0x000fe20000000008 */
[----:B0-----:R-:W-:Y:S01]  /*0910*/  FADD R21, R6, -R11 ;  /* 0x8000000b06157221 */ /* 0x001fe20000000000 */
[----:B------:R-:W-:Y:S01]  /*0920*/  FFMA R12, R15, R12, 0.055503588169813156128 ;  /* 0x3d6357bb0f0c7423 */ /* 0x000fe2000000000c */
[----:B------:R-:W-:Y:S01]  /*0930*/  FSETP.GT.AND P0, PT, R7, RZ, PT ;  /* 0x000000ff0700720b */ /* 0x000fe20003f04000 */
[----:B------:R-:W-:Y:S01]  /*0940*/  FFMA R8, R13, R8, 0.69314718246459960938 ;  /* 0x3f3172180d087423 */ /* 0x000fe20000000008 */
[----:B--2---:R-:W-:Y:S01]  /*0950*/  LEA R31, R9, -R2, 0x17 ;  /* 0x80000002091f7211 */ /* 0x004fe200078eb8ff */
[----:B------:R-:W-:Y:S01]  /*0960*/  FADD R9, R14, R21 ;  /* 0x000000150e097221 */ /* 0x000fe20000000000 */
[----:B------:R-:W-:Y:S01]  /*0970*/  FFMA R12, R15, R12, 0.24022644758224487305 ;  /* 0x3e75fdec0f0c7423 */ /* 0x000fe2000000000c */
[----:B------:R-:W-:Y:S01]  /*0980*/  IADD3 R17, PT, PT, R2, 0x7f000000, RZ ;  /* 0x7f00000002117810 */ /* 0x000fe20007ffe0ff */
[----:B------:R-:W-:Y:S01]  /*0990*/  FFMA R8, R13, R8, 1 ;  /* 0x3f8000000d087423 */ /* 0x000fe20000000008 */
[----:B------:R-:W-:Y:S01]  /*09a0*/  FFMA R10, R9, R10, 0.0013391353422775864601 ;  /* 0x3aaf85ed090a7423 */ /* 0x000fe2000000000a */
[----:B------:R-:W-:Y:S01]  /*09b0*/  SEL R7, RZ, 0x83000000, P0 ;  /* 0x83000000ff077807 */ /* 0x000fe20000000000 */
[----:B------:R-:W-:Y:S01]  /*09c0*/  FFMA R12, R15, R12, 0.69314718246459960938 ;  /* 0x3f3172180f0c7423 */ /* 0x000fe2000000000c */
[----:B------:R-:W0:Y:S01]  /*09d0*/  F2I.NTZ R2, R0 ;  /* 0x0000000000027305 */ /* 0x000e220000203100 */
[----:B------:R-:W-:Y:S01]  /*09e0*/  FSETP.GT.AND P1, PT, R11, RZ, PT ;  /* 0x000000ff0b00720b */ /* 0x000fe20003f24000 */
[----:B------:R-:W-:Y:S01]  /*09f0*/  FMUL R8, R8, R17 ;  /* 0x0000001108087220 */ /* 0x000fe20000400000 */
[----:B------:R-:W-:Y:S01]  /*0a00*/  FFMA R10, R9, R10, 0.0096188392490148544312 ;  /* 0x3c1d9856090a7423 */ /* 0x000fe2000000000a */
[----:B------:R-:W-:Y:S01]  /*0a10*/  IADD3 R11, PT, PT, R7, 0x7f000000, RZ ;  /* 0x7f000000070b7810 */ /* 0x000fe20007ffe0ff */
[----:B------:R-:W-:Y:S01]  /*0a20*/  FFMA R12, R15, R12, 1 ;  /* 0x3f8000000f0c7423 */ /* 0x000fe2000000000c */
[----:B------:R-:W-:Y:S01]  /*0a30*/  FMUL R31, R8, R31 ;  /* 0x0000001f081f7220 */ /* 0x000fe20000400000 */
[C---:B------:R-:W-:Y:S01]  /*0a40*/  FFMA R10, R9.reuse, R10, 0.055503588169813156128 ;  /* 0x3d6357bb090a7423 */ /* 0x040fe2000000000a */
[----:B------:R-:W2:Y:S01]  /*0a50*/  F2I.NTZ R8, R6 ;  /* 0x0000000600087305 */ /* 0x000ea20000203100 */
[----:B------:R-:W-:Y:S01]  /*0a60*/  FMUL R11, R12, R11 ;  /* 0x0000000b0c0b7220 */ /* 0x000fe20000400000 */
[----:B------:R-:W3:Y:S01]  /*0a70*/  S2R R17, SR_TID.X ;  /* 0x0000000000117919 */ /* 0x000ee20000002100 */
[----:B------:R-:W4:Y:S01]  /*0a80*/  LDC R12, c[0x0][0x360] ;  /* 0x0000d800ff0c7b82 */ /* 0x000f220000000800 */
[----:B------:R-:W-:Y:S01]  /*0a90*/  FFMA R10, R9, R10, 0.24022644758224487305 ;  /* 0x3e75fdec090a7423 */ /* 0x000fe2000000000a */
[----:B------:R-:W-:-:S02]  /*0aa0*/  FSETP.NEU.AND P5, PT, R5, 1, PT ;  /* 0x3f8000000500780b */ /* 0x000fc40003fad000 */
[----:B0-----:R-:W-:Y:S01]  /*0ab0*/  LEA R2, R2, -R7, 0x17 ;  /* 0x8000000702027211 */ /* 0x001fe200078eb8ff */
[C---:B------:R-:W-:Y:S01]  /*0ac0*/  FFMA R10, R9.reuse, R10, 0.69314718246459960938 ;  /* 0x3f317218090a7423 */ /* 0x040fe2000000000a */
[----:B------:R-:W-:Y:S02]  /*0ad0*/  SEL R7, RZ, 0x83000000, P1 ;  /* 0x83000000ff077807 */ /* 0x000fe40000800000 */
[----:B------:R-:W-:Y:S01]  /*0ae0*/  FSETP.GT.AND P0, PT, |R0|, 152, PT ;  /* 0x431800000000780b */ /* 0x000fe20003f04200 */
[----:B------:R-:W-:Y:S01]  /*0af0*/  FFMA R10, R9, R10, 1 ;  /* 0x3f800000090a7423 */ /* 0x000fe2000000000a */
[----:B------:R-:W-:Y:S02]  /*0b00*/  IADD3 R9, PT, PT, R7, 0x7f000000, RZ ;  /* 0x7f00000007097810 */ /* 0x000fe40007ffe0ff */
[----:B--2---:R-:W-:Y:S02]  /*0b10*/  LEA R8, R8, -R7, 0x17 ;  /* 0x8000000708087211 */ /* 0x004fe400078eb8ff */
[----:B------:R-:W-:Y:S01]  /*0b20*/  @P3 FSEL R31, RZ, +INF , !P6 ;  /* 0x7f800000ff1f3808 */ /* 0x000fe20007000000 */
[----:B------:R-:W-:Y:S01]  /*0b30*/  FMUL R9, R10, R9 ;  /* 0x000000090a097220 */ /* 0x000fe20000400000 */
[----:B------:R-:W-:Y:S01]  /*0b40*/  FSETP.GEU.AND P6, PT, R0, RZ, PT ;  /* 0x000000ff0000720b */ /* 0x000fe20003fce000 */
[----:B------:R-:W-:-:S02]  /*0b50*/  HFMA2 R7, -RZ, RZ, 1.875, 0 ;  /* 0x3f800000ff077431 */ /* 0x000fc400000001ff */
[----:B------:R-:W-:Y:S01]  /*0b60*/  FMUL R30, R11, R2 ;  /* 0x000000020b1e7220 */ /* 0x000fe20000400000 */
[C---:B------:R-:W-:Y:S01]  /*0b70*/  FSETP.GT.AND P2, PT, |R6|.reuse, 152, PT ;  /* 0x431800000600780b */ /* 0x040fe20003f44200 */
[----:B------:R-:W-:Y:S01]  /*0b80*/  FMUL R28, R9, R8 ;  /* 0x00000008091c7220 */ /* 0x000fe20000400000 */
[----:B------:R-:W-:Y:S02]  /*0b90*/  FSETP.GEU.AND P1, PT, R6, RZ, PT ;  /* 0x000000ff0600720b */ /* 0x000fe40003f2e000 */
[----:B------:R-:W-:Y:S02]  /*0ba0*/  FSETP.NEU.AND P4, PT, R4, 1, PT ;  /* 0x3f8000000400780b */ /* 0x000fe40003f8d000 */
[----:B------:R-:W-:Y:S02]  /*0bb0*/  FSETP.NEU.AND P3, PT, R3, 1, PT ;  /* 0x3f8000000300780b */ /* 0x000fe40003f6d000 */
[----:B------:R-:W-:Y:S02]  /*0bc0*/  @P0 FSEL R30, RZ, +INF , !P6 ;  /* 0x7f800000ff1e0808 */ /* 0x000fe40007000000 */
[----:B------:R-:W-:Y:S01]  /*0bd0*/  MOV R0, 0x3f800000 ;  /* 0x3f80000000007802 */ /* 0x000fe20000000f00 */
[----:B-1-3--:R-:W-:Y:S08]  /*0be0*/  @!P5 BRA `(.L_x_0) ;  /* 0x000000000020d947 */ /* 0x00aff00003800000 */
[----:B------:R-:W-:-:S13]  /*0bf0*/  FSETP.NAN.AND P0, PT, |R5|, |R5|, PT ;  /* 0x400000050500720b */ /* 0x000fda0003f08200 */
[----:B------:R-:W-:Y:S01]  /*0c00*/  @P0 FADD R0, R5, 2 ;  /* 0x4000000005000421 */ /* 0x000fe20000000000 */
[----:B------:R-:W-:Y:S06]  /*0c10*/  @P0 BRA `(.L_x_0) ;  /* 0x0000000000140947 */ /* 0x000fec0003800000 */
[C---:B------:R-:W-:Y:S02]  /*0c20*/  FSETP.NEU.AND P0, PT, |R5|.reuse, +INF , PT ;  /* 0x7f8000000500780b */ /* 0x040fe40003f0d200 */
[----:B------:R-:W-:Y:S02]  /*0c30*/  MOV R0, R31 ;  /* 0x0000001f00007202 */ /* 0x000fe40000000f00 */
[----:B------:R-:W-:-:S13]  /*0c40*/  FSETP.NEU.AND P0, PT, R5, RZ, P0 ;  /* 0x000000ff0500720b */ /* 0x000fda000070d000 */
[----:B------:R-:W-:-:S05]  /*0c50*/  @!P0 FADD R2, R5, R5 ;  /* 0x0000000505028221 */ /* 0x000fca0000000000 */
[----:B------:R-:W-:-:S07]  /*0c60*/  @!P0 LOP3.LUT R0, R2, 0x7fffffff, RZ, 0xc0, !PT ;  /* 0x7fffffff02008812 */ /* 0x000fce00078ec0ff */
.L_x_0:
[----:B------:R-:W-:Y:S05]  /*0c70*/  @!P4 BRA `(.L_x_1) ;  /* 0x000000000020c947 */ /* 0x000fea0003800000 */
        /* <DEDUP_REMOVED lines=8> */
.L_x_1:
[----:B------:R-:W-:Y:S01]  /*0d00*/  FADD R7, R7, R0 ;  /* 0x0000000007077221 */ /* 0x000fe20000000000 */
[----:B------:R-:W-:Y:S01]  /*0d10*/  HFMA2 R0, -RZ, RZ, 1.875, 0 ;  /* 0x3f800000ff007431 */ /* 0x000fe200000001ff */
[----:B------:R-:W-:Y:S01]  /*0d20*/  @P2 FSEL R28, RZ, +INF , !P1 ;  /* 0x7f800000ff1c2808 */ /* 0x000fe20004800000 */
[----:B------:R-:W-:Y:S06]  /*0d30*/  @!P3 BRA `(.L_x_2) ;  /* 0x000000000020b947 */ /* 0x000fec0003800000 */
        /* <DEDUP_REMOVED lines=8> */
.L_x_2:
[----:B------:R-:W-:Y:S01]  /*0dc0*/  FADD R8, R7, R0 ;  /* 0x0000000007087221 */ /* 0x000fe20000000000 */
[----:B----4-:R-:W-:-:S03]  /*0dd0*/  IMAD R17, R12, UR6, R17 ;  /* 0x000000060c117c24 */ /* 0x010fc6000f8e0211 */
[----:B------:R0:W1:Y:S01]  /*0de0*/  MUFU.RSQ R7, R8 ;  /* 0x0000000800077308 */ /* 0x0000620000001400 */
[----:B------:R-:W-:-:S04]  /*0df0*/  IADD3 R0, PT, PT, R8, -0xd000000, RZ ;  /* 0xf300000008007810 */ /* 0x000fc80007ffe0ff */
[----:B------:R-:W-:-:S13]  /*0e00*/  ISETP.GT.U32.AND P0, PT, R0, 0x727fffff, PT ;  /* 0x727fffff0000780c */ /* 0x000fda0003f04070 */
[----:B01----:R-:W-:Y:S05]  /*0e10*/  @!P0 BRA `(.L_x_3) ;  /* 0x0000000000188947 */ /* 0x003fea0003800000 */
[----:B------:R-:W-:Y:S01]  /*0e20*/  BSSY.RECONVERGENT B0, `(.L_x_4) ;  /* 0x0000003000007945 */ /* 0x000fe20003800200 */
[----:B------:R-:W-:-:S07]  /*0e30*/  MOV R22, 0xe50 ;  /* 0x00000e5000167802 */ /* 0x000fce0000000f00 */
[----:B------:R-:W-:Y:S05]  /*0e40*/  CALL.REL.NOINC `($__internal_0_$__cuda_sm20_sqrt_rn_f32_slowpath) ;  /* 0x0000004000e87944 */ /* 0x000fea0003c00000 */
[----:B------:R-:W-:Y:S05]  /*0e50*/  BSYNC.RECONVERGENT B0 ;  /* 0x0000000000007941 */ /* 0x000fea0003800200 */
.L_x_4:
[----:B------:R-:W-:Y:S01]  /*0e60*/  MOV R0, R21 ;  /* 0x0000001500007202 */ /* 0x000fe20000000f00 */
[----:B------:R-:W-:Y:S06]  /*0e70*/  BRA `(.L_x_5) ;  /* 0x0000000000107947 */ /* 0x000fec0003800000 */
.L_x_3:
[----:B------:R-:W-:Y:S01]  /*0e80*/  FMUL.FTZ R0, R8, R7 ;  /* 0x0000000708007220 */ /* 0x000fe20000410000 */
[----:B------:R-:W-:-:S03]  /*0e90*/  FMUL.FTZ R2, R7, 0.5 ;  /* 0x3f00000007027820 */ /* 0x000fc60000410000 */
[----:B------:R-:W-:-:S04]  /*0ea0*/  FFMA R7, -R0, R0, R8 ;  /* 0x0000000000077223 */ /* 0x000fc80000000108 */
[----:B------:R-:W-:-:S07]  /*0eb0*/  FFMA R0, R7, R2, R0 ;  /* 0x0000000207007223 */ /* 0x000fce0000000000 */
.L_x_5:
[----:B------:R-:W0:Y:S01]  /*0ec0*/  MUFU.RCP R7, R0 ;  /* 0x0000000000077308 */ /* 0x000e220000001000 */
[----:B------:R-:W-:Y:S07]  /*0ed0*/  BSSY.RECONVERGENT B0, `(.L_x_6) ;  /* 0x000000d000007945 */ /* 0x000fee0003800200 */
[----:B------:R-:W1:Y:S01]  /*0ee0*/  FCHK P0, R5, R0 ;  /* 0x0000000005007302 */ /* 0x000e620000000000 */
[----:B0-----:R-:W-:-:S04]  /*0ef0*/  FFMA R2, R7, -R0, 1 ;  /* 0x3f80000007027423 */ /* 0x001fc80000000800 */
[----:B------:R-:W-:-:S04]  /*0f00*/  FFMA R2, R7, R2, R7 ;  /* 0x0000000207027223 */ /* 0x000fc80000000007 */
[----:B------:R-:W-:-:S04]  /*0f10*/  FFMA R7, R5, R2, RZ ;  /* 0x0000000205077223 */ /* 0x000fc800000000ff */
[----:B------:R-:W-:-:S04]  /*0f20*/  FFMA R16, R7, -R0, R5 ;  /* 0x8000000007107223 */ /* 0x000fc80000000005 */
[----:B------:R-:W-:Y:S01]  /*0f30*/  FFMA R16, R2, R16, R7 ;  /* 0x0000001002107223 */ /* 0x000fe20000000007 */
[----:B-1----:R-:W-:Y:S06]  /*0f40*/  @!P0 BRA `(.L_x_7) ;  /* 0x0000000000148947 */ /* 0x002fec0003800000 */
[----:B------:R-:W-:Y:S02]  /*0f50*/  MOV R7, R5 ;  /* 0x0000000500077202 */ /* 0x000fe40000000f00 */
[----:B------:R-:W-:Y:S02]  /*0f60*/  MOV R24, R0 ;  /* 0x0000000000187202 */ /* 0x000fe40000000f00 */
[----:B------:R-:W-:-:S07]  /*0f70*/  MOV R22, 0xf90 ;  /* 0x00000f9000167802 */ /* 0x000fce0000000f00 */
[----:B------:R-:W-:Y:S05]  /*0f80*/  CALL.REL.NOINC `($__internal_1_$__cuda_sm3x_div_rn_noftz_f32_slowpath) ;  /* 0x0000004000ec7944 */ /* 0x000fea0003c00000 */
[----:B------:R-:W-:-:S07]  /*0f90*/  MOV R16, R7 ;  /* 0x0000000700107202 */ /* 0x000fce0000000f00 */
.L_x_7:
[----:B------:R-:W-:Y:S05]  /*0fa0*/  BSYNC.RECONVERGENT B0 ;  /* 0x0000000000007941 */ /* 0x000fea0003800200 */
.L_x_6:
        /* <DEDUP_REMOVED lines=14> */
.L_x_9:
[----:B------:R-:W-:Y:S05]  /*1090*/  BSYNC.RECONVERGENT B0 ;  /* 0x0000000000007941 */ /* 0x000fea0003800200 */
.L_x_8:
        /* <DEDUP_REMOVED lines=14> */
.L_x_11:
[----:B------:R-:W-:Y:S05]  /*1180*/  BSYNC.RECONVERGENT B0 ;  /* 0x0000000000007941 */ /* 0x000fea0003800200 */
.L_x_10:
[----:B------:R-:W0:Y:S02]  /*1190*/  LDC.64 R8, c[0x0][0x398] ;  /* 0x0000e600ff087b82 */ /* 0x000e240000000a00 */
[----:B0-----:R-:W2:Y:S04]  /*11a0*/  LDG.E R12, desc[UR4][R8.64+0x4] ;  /* 0x00000404080c7981 */ /* 0x001ea8000c1e1900 */
[----:B------:R-:W3:Y:S04]  /*11b0*/  LDG.E R13, desc[UR4][R8.64] ;  /* 0x00000004080d7981 */ /* 0x000ee8000c1e1900 */
[----:B------:R0:W4:Y:S01]  /*11c0*/  LDG.E R11, desc[UR4][R8.64+0x8] ;  /* 0x00000804080b7981 */ /* 0x000122000c1e1900 */
[----:B------:R-:W-:Y:S01]  /*11d0*/  BSSY.RECONVERGENT B0, `(.L_x_12) ;  /* 0x0000051000007945 */ /* 0x000fe20003800200 */
[----:B0-----:R-:W-:Y:S01]  /*11e0*/  HFMA2 R8, -RZ, RZ, 1.875, 0 ;  /* 0x3f800000ff087431 */ /* 0x001fe200000001ff */
[----:B------:R-:W-:Y:S01]  /*11f0*/  MOV R9, 0x3f800000 ;  /* 0x3f80000000097802 */ /* 0x000fe20000000f00 */
[----:B--2---:R-:W-:Y:S01]  /*1200*/  FADD R12, -R19, R12 ;  /* 0x0000000c130c7221 */ /* 0x004fe20000000100 */
[----:B---3--:R-:W-:-:S03]  /*1210*/  FADD R13, -R20, R13 ;  /* 0x0000000d140d7221 */ /* 0x008fc60000000100 */
[----:B------:R-:W-:Y:S01]  /*1220*/  FMUL R0, R12, R15 ;  /* 0x0000000f0c007220 */ /* 0x000fe20000400000 */
[----:B----4-:R-:W-:-:S03]  /*1230*/  FADD R11, -R18, R11 ;  /* 0x0000000b120b7221 */ /* 0x010fc60000000100 */
[----:B------:R-:W-:-:S04]  /*1240*/  FFMA R0, R13, R16, R0 ;  /* 0x000000100d007223 */ /* 0x000fc80000000000 */
[----:B------:R-:W-:-:S04]  /*1250*/  FFMA R0, R11, R14, R0 ;  /* 0x0000000e0b007223 */ /* 0x000fc80000000000 */
[C---:B------:R-:W-:Y:S01]  /*1260*/  FFMA R7, R0.reuse, -R16, R13 ;  /* 0x8000001000077223 */ /* 0x040fe2000000000d */
[C---:B------:R-:W-:Y:S01]  /*1270*/  FFMA R6, R0.reuse, -R15, R12 ;  /* 0x8000000f00067223 */ /* 0x040fe2000000000c */
[----:B------:R-:W-:-:S03]  /*1280*/  FFMA R2, R0, -R14, R11 ;  /* 0x8000000e00027223 */ /* 0x000fc6000000000b */
[----:B------:R-:W-:Y:S02]  /*1290*/  FSETP.NEU.AND P0, PT, R7, 1, PT ;  /* 0x3f8000000700780b */ /* 0x000fe40003f0d000 */
[----:B------:R-:W-:Y:S02]  /*12a0*/  FSETP.NEU.AND P2, PT, R6, 1, PT ;  /* 0x3f8000000600780b */ /* 0x000fe40003f4d000 */
[----:B------:R-:W-:-:S09]  /*12b0*/  FSETP.NEU.AND P1, PT, R2, 1, PT ;  /* 0x3f8000000200780b */ /* 0x000fd20003f2d000 */
[----:B------:R-:W-:Y:S05]  /*12c0*/  @!P0 BRA `(.L_x_13) ;  /* 0x0000000400048947 */ /* 0x000fea0003800000 */
[----:B------:R-:W-:-:S13]  /*12d0*/  FSETP.NAN.AND P0, PT, |R7|, |R7|, PT ;  /* 0x400000070700720b */ /* 0x000fda0003f08200 */
[----:B------:R-:W-:Y:S01]  /*12e0*/  @P0 FADD R9, R7, 2 ;  /* 0x4000000007090421 */ /* 0x000fe20000000000 */
[----:B------:R-:W-:Y:S06]  /*12f0*/  @P0 BRA `(.L_x_13) ;  /* 0x0000000000f80947 */ /* 0x000fec0003800000 */
[C---:B------:R-:W-:Y:S01]  /*1300*/  FMUL R10, |R7|.reuse, 16777216 ;  /* 0x4b800000070a7820 */ /* 0x040fe20000400200 */
[----:B------:R-:W-:Y:S01]  /*1310*/  FSETP.GEU.AND P0, PT, |R7|, 1.175494350822287508e-38, PT ;  /* 0x008000000700780b */ /* 0x000fe20003f0e200 */
[----:B------:R-:W-:-:S03]  /*1320*/  HFMA2 R25, -RZ, RZ, 0.771484375, 0.21533203125 ;  /* 0x3a2c32e4ff197431 */ /* 0x000fc600000001ff */
[----:B------:R-:W-:Y:S02]  /*1330*/  FSEL R10, R10, |R7|, !P0 ;  /* 0x400000070a0a7208 */ /* 0x000fe40004000000 */
[----:B------:R-:W-:Y:S02]  /*1340*/  FSEL R23, RZ, -24, P0 ;  /* 0xc1c00000ff177808 */ /* 0x000fe40000000000 */
[----:B------:R-:W-:Y:S02]  /*1350*/  IADD3 R9, PT, PT, R10, -0x3f3504f3, RZ ;  /* 0xc0cafb0d0a097810 */ /* 0x000fe40007ffe0ff */
[----:B------:R-:W-:Y:S02]  /*1360*/  FSETP.NEU.AND P0, PT, |R7|, +INF , PT ;  /* 0x7f8000000700780b */ /* 0x000fe40003f0d200 */
[----:B------:R-:W-:Y:S02]  /*1370*/  LOP3.LUT R9, R9, 0xff800000, RZ, 0xc0, !PT ;  /* 0xff80000009097812 */ /* 0x000fe400078ec0ff */
[----:B------:R-:W-:-:S02]  /*1380*/  FSETP.NEU.AND P0, PT, R7, RZ, P0 ;  /* 0x000000ff0700720b */ /* 0x000fc4000070d000 */
[----:B------:R-:W-:-:S05]  /*1390*/  IADD3 R10, PT, PT, R10, -R9, RZ ;  /* 0x800000090a0a7210 */ /* 0x000fca0007ffe0ff */
[C---:B------:R-:W-:Y:S01]  /*13a0*/  FADD R21, R10.reuse, 1 ;  /* 0x3f8000000a157421 */ /* 0x040fe20000000000 */
[----:B------:R-:W-:Y:S01]  /*13b0*/  FADD R26, R10, -1 ;  /* 0xbf8000000a1a7421 */ /* 0x000fe20000000000 */
[----:B------:R-:W-:-:S03]  /*13c0*/  I2FP.F32.S32 R10, R9 ;  /* 0x00000009000a7245 */ /* 0x000fc60000201400 */
[----:B------:R-:W-:Y:S01]  /*13d0*/  FADD R22, R26, R26 ;  /* 0x0000001a1a167221 */ /* 0x000fe20000000000 */
[----:B------:R-:W0:Y:S01]  /*13e0*/  MUFU.RCP R21, R21 ;  /* 0x0000001500157308 */ /* 0x000e220000001000 */
[----:B------:R-:W-:Y:S02]  /*13f0*/  FFMA R24, R10, 1.1920928955078125e-07, R23 ;  /* 0x340000000a187823 */ /* 0x000fe40000000017 */
[----:B0-----:R-:W-:-:S04]  /*1400*/  FMUL R9, R21, R22 ;  /* 0x0000001615097220 */ /* 0x001fc80000400000 */
[----:B------:R-:W-:Y:S01]  /*1410*/  FADD R23, R26, -R9 ;  /* 0x800000091a177221 */ /* 0x000fe20000000000 */
[C---:B------:R-:W-:Y:S01]  /*1420*/  FMUL R22, R9.reuse, R9 ;  /* 0x0000000909167220 */ /* 0x040fe20000400000 */
[----:B------:R-:W-:Y:S02]  /*1430*/  FFMA R10, R9, 1.4426950216293334961, R24 ;  /* 0x3fb8aa3b090a7823 */ /* 0x000fe40000000018 */
[----:B------:R-:W-:Y:S01]  /*1440*/  FADD R23, R23, R23 ;  /* 0x0000001717177221 */ /* 0x000fe20000000000 */
[----:B------:R-:W-:Y:S01]  /*1450*/  FFMA R25, R22, R25, 0.0032181653659790754318 ;  /* 0x3b52e7db16197423 */ /* 0x000fe20000000019 */
[----:B------:R-:W-:Y:S02]  /*1460*/  FADD R24, R24, -R10 ;  /* 0x8000000a18187221 */ /* 0x000fe40000000000 */
[----:B------:R-:W-:Y:S01]  /*1470*/  FFMA R26, R26, -R9, R23 ;  /* 0x800000091a1a7223 */ /* 0x000fe20000000017 */
[----:B------:R-:W-:Y:S01]  /*1480*/  FFMA R25, R22, R25, 0.018033718690276145935 ;  /* 0x3c93bb7316197423 */ /* 0x000fe20000000019 */
[----:B------:R-:W-:-:S02]  /*1490*/  FFMA R23, R9, 1.4426950216293334961, R24 ;  /* 0x3fb8aa3b09177823 */ /* 0x000fc40000000018 */
[----:B------:R-:W-:Y:S01]  /*14a0*/  FMUL R26, R21, R26 ;  /* 0x0000001a151a7220 */ /* 0x000fe20000400000 */
[----:B------:R-:W-:-:S03]  /*14b0*/  FFMA R25, R22, R25, 0.12022458761930465698 ;  /* 0x3df6384f16197423 */ /* 0x000fc60000000019 */
[----:B------:R-:W-:Y:S01]  /*14c0*/  FFMA R24, R26, 1.4426950216293334961, R23 ;  /* 0x3fb8aa3b1a187823 */ /* 0x000fe20000000017 */
[----:B------:R-:W-:-:S03]  /*14d0*/  FMUL R22, R22, R25 ;  /* 0x0000001916167220 */ /* 0x000fc60000400000 */
[----:B------:R-:W-:Y:S01]  /*14e0*/  FFMA R23, R9, 1.9251366722983220825e-08, R24 ;  /* 0x32a55e3409177823 */ /* 0x000fe20000000018 */
[----:B------:R-:W-:-:S04]  /*14f0*/  FMUL R21, R22, 3 ;  /* 0x4040000016157820 */ /* 0x000fc80000400000 */
[----:B------:R-:W-:Y:S01]  /*1500*/  FFMA R21, R26, R21, R23 ;  /* 0x000000151a157223 */ /* 0x000fe20000000017 */
[----:B------:R-:W-:-:S03]  /*1510*/  MOV R23, 0x391fcb8e ;  /* 0x391fcb8e00177802 */ /* 0x000fc60000000f00 */
[----:B------:R-:W-:-:S04]  /*1520*/  FFMA R21, R9, R22, R21 ;  /* 0x0000001609157223 */ /* 0x000fc80000000015 */
[----:B------:R-:W-:-:S04]  /*1530*/  FADD R22, R10, R21 ;  /* 0x000000150a167221 */ /* 0x000fc80000000000 */
[----:B------:R-:W-:Y:S01]  /*1540*/  FMUL R9, R22, 2 ;  /* 0x4000000016097820 */ /* 0x000fe20000400000 */
[----:B------:R-:W-:-:S03]  /*1550*/  FADD R10, -R10, R22 ;  /* 0x000000160a0a7221 */ /* 0x000fc60000000100 */
[----:B------:R-:W0:Y:S01]  /*1560*/  FRND R24, R9 ;  /* 0x0000000900187307 */ /* 0x000e220000201000 */
[----:B------:R-:W-:Y:S01]  /*1570*/  FADD R21, R21, -R10 ;  /* 0x8000000a15157221 */ /* 0x000fe20000000000 */
[----:B------:R-:W-:Y:S01]  /*1580*/  FFMA R22, R22, 2, -R9 ;  /* 0x4000000016167823 */ /* 0x000fe20000000809 */
[----:B------:R-:W-:-:S03]  /*1590*/  FSETP.GT.AND P4, PT, |R9|, 152, PT ;  /* 0x431800000900780b */ /* 0x000fc60003f84200 */
[----:B------:R-:W-:Y:S02]  /*15a0*/  FFMA R21, R21, 2, R22 ;  /* 0x4000000015157823 */ /* 0x000fe40000000016 */
[----:B------:R-:W1:Y:S01]  /*15b0*/  F2I.NTZ R22, R9 ;  /* 0x0000000900167305 */ /* 0x000e620000203100 */
[----:B0-----:R-:W-:Y:S01]  /*15c0*/  FADD R10, R9, -R24 ;  /* 0x80000018090a7221 */ /* 0x001fe20000000000 */
[----:B------:R-:W-:-:S03]  /*15d0*/  FSETP.GT.AND P3, PT, R24, RZ, PT ;  /* 0x000000ff1800720b */ /* 0x000fc60003f64000 */
[----:B------:R-:W-:-:S04]  /*15e0*/  FADD R10, R10, R21 ;  /* 0x000000150a0a7221 */ /* 0x000fc80000000000 */
[----:B------:R-:W-:-:S04]  /*15f0*/  FFMA R21, R10, R23, 0.0013391353422775864601 ;  /* 0x3aaf85ed0a157423 */ /* 0x000fc80000000017 */
[----:B------:R-:W-:-:S04]  /*1600*/  FFMA R21, R10, R21, 0.0096188392490148544312 ;  /* 0x3c1d98560a157423 */ /* 0x000fc80000000015 */
[----:B------:R-:W-:-:S04]  /*1610*/  FFMA R21, R10, R21, 0.055503588169813156128 ;  /* 0x3d6357bb0a157423 */ /* 0x000fc80000000015 */
[C---:B------:R-:W-:Y:S01]  /*1620*/  FFMA R23, R10.reuse, R21, 0.24022644758224487305 ;  /* 0x3e75fdec0a177423 */ /* 0x040fe20000000015 */
[----:B------:R-:W-:Y:S02]  /*1630*/  SEL R21, RZ, 0x83000000, P3 ;  /* 0x83000000ff157807 */ /* 0x000fe40001800000 */
[----:B------:R-:W-:Y:S01]  /*1640*/  FSETP.GEU.AND P3, PT, R9, RZ, PT ;  /* 0x000000ff0900720b */ /* 0x000fe20003f6e000 */
[----:B------:R-:W-:Y:S01]  /*1650*/  FFMA R25, R10, R23, 0.69314718246459960938 ;  /* 0x3f3172180a197423 */ /* 0x000fe20000000017 */
[----:B------:R-:W-:Y:S02]  /*1660*/  IADD3 R23, PT, PT, R21, 0x7f000000, RZ ;  /* 0x7f00000015177810 */ /* 0x000fe40007ffe0ff */
[----:B-1----:R-:W-:Y:S01]  /*1670*/  LEA R22, R22, -R21, 0x17 ;  /* 0x8000001516167211 */ /* 0x002fe200078eb8ff */
[----:B------:R-:W-:Y:S01]  /*1680*/  FFMA R10, R10, R25, 1 ;  /* 0x3f8000000a0a7423 */ /* 0x000fe20000000019 */
[----:B------:R-:W-:-:S03]  /*1690*/  FSEL R9, RZ, +INF , !P3 ;  /* 0x7f800000ff097808 */ /* 0x000fc60005800000 */
[----:B------:R-:W-:Y:S01]  /*16a0*/  FMUL R23, R23, R10 ;  /* 0x0000000a17177220 */ /* 0x000fe20000400000 */
[----:B------:R-:W-:-:S03]  /*16b0*/  @!P0 FADD R10, R7, R7 ;  /* 0x00000007070a8221 */ /* 0x000fc60000000000 */
[----:B------:R-:W-:Y:S02]  /*16c0*/  @!P4 FMUL R9, R22, R23 ;  /* 0x000000171609c220 */ /* 0x000fe40000400000 */
[----:B------:R-:W-:-:S07]  /*16d0*/  @!P0 LOP3.LUT R9, R10, 0x7fffffff, RZ, 0xc0, !PT ;  /* 0x7fffffff0a098812 */ /* 0x000fce00078ec0ff */
.L_x_13:
[----:B------:R-:W-:Y:S05]  /*16e0*/  BSYNC.RECONVERGENT B0 ;  /* 0x0000000000007941 */ /* 0x000fea0003800200 */
.L_x_12:
[----:B------:R-:W-:Y:S04]  /*16f0*/  BSSY.RECONVERGENT B0, `(.L_x_14) ;  /* 0x0000043000007945 */ /* 0x000fe80003800200 */
        /* <DEDUP_REMOVED lines=22> */
[CC--:B------:R-:W-:Y:S01]  /*1860*/  FMUL R22, R8.reuse, R8.reuse ;  /* 0x0000000808167220 */ /* 0x0c0fe20000400000 */
[----:B------:R-:W-:Y:S02]  /*1870*/  FFMA R10, R8, 1.4426950216293334961, R23 ;  /* 0x3fb8aa3b080a7823 */ /* 0x000fe40000000017 */
[----:B------:R-:W-:Y:S01]  /*1880*/  FADD R24, R24, R24 ;  /* 0x0000001818187221 */ /* 0x000fe20000000000 */
[C---:B------:R-:W-:Y:S01]  /*1890*/  FFMA R27, R22.reuse, R27, 0.0032181653659790754318 ;  /* 0x3b52e7db161b7423 */ /* 0x040fe2000000001b */
[----:B------:R-:W-:Y:S02]  /*18a0*/  FADD R23, R23, -R10 ;  /* 0x8000000a17177221 */ /* 0x000fe40000000000 */
[----:B------:R-:W-:Y:S01]  /*18b0*/  FFMA R24, R25, -R8, R24 ;  /* 0x8000000819187223 */ /* 0x000fe20000000018 */
[----:B------:R-:W-:Y:S01]  /*18c0*/  FFMA R27, R22, R27, 0.018033718690276145935 ;  /* 0x3c93bb73161b7423 */ /* 0x000fe2000000001b */
[----:B------:R-:W-:Y:S01]  /*18d0*/  FFMA R23, R8, 1.4426950216293334961, R23 ;  /* 0x3fb8aa3b08177823 */ /* 0x000fe20000000017 */
[----:B------:R-:W-:Y:S01]  /*18e0*/  MOV R25, 0x391fcb8e ;  /* 0x391fcb8e00197802 */ /* 0x000fe20000000f00 */
[----:B------:R-:W-:Y:S01]  /*18f0*/  FMUL R24, R21, R24 ;  /* 0x0000001815187220 */ /* 0x000fe20000400000 */
[----:B------:R-:W-:-:S03]  /*1900*/  FFMA R27, R22, R27, 0.12022458761930465698 ;  /* 0x3df6384f161b7423 */ /* 0x000fc6000000001b */
[----:B------:R-:W-:Y:S01]  /*1910*/  FFMA R23, R24, 1.4426950216293334961, R23 ;  /* 0x3fb8aa3b18177823 */ /* 0x000fe20000000017 */
[----:B------:R-:W-:-:S03]  /*1920*/  FMUL R27, R22, R27 ;  /* 0x0000001b161b7220 */ /* 0x000fc60000400000 */
[----:B------:R-:W-:Y:S01]  /*1930*/  FFMA R23, R8, 1.9251366722983220825e-08, R23 ;  /* 0x32a55e3408177823 */ /* 0x000fe20000000017 */
[----:B------:R-:W-:-:S04]  /*1940*/  FMUL R21, R27, 3 ;  /* 0x404000001b157820 */ /* 0x000fc80000400000 */
[----:B------:R-:W-:-:S04]  /*1950*/  FFMA R24, R24, R21, R23 ;  /* 0x0000001518187223 */ /* 0x000fc80000000017 */
        /* <DEDUP_REMOVED lines=16> */
[----:B------:R-:W-:Y:S01]  /*1a60*/  FFMA R23, R10, R21, 0.24022644758224487305 ;  /* 0x3e75fdec0a177423 */ /* 0x000fe20000000015 */
        /* <DEDUP_REMOVED lines=11> */
.L_x_15:
[----:B------:R-:W-:Y:S05]  /*1b20*/  BSYNC.RECONVERGENT B0 ;  /* 0x0000000000007941 */ /* 0x000fea0003800200 */
.L_x_14:
[----:B------:R-:W-:Y:S01]  /*1b30*/  FADD R8, R8, R9 ;  /* 0x0000000908087221 */ /* 0x000fe20000000000 */
[----:B------:R-:W-:Y:S01]  /*1b40*/  BSSY.RECONVERGENT B0, `(.L_x_16) ;  /* 0x0000044000007945 */ /* 0x000fe20003800200 */
[----:B------:R-:W-:-:S03]  /*1b50*/  HFMA2 R9, -RZ, RZ, 1.875, 0 ;  /* 0x3f800000ff097431 */ /* 0x000fc600000001ff */
[----:B------:R-:W-:Y:S05]  /*1b60*/  @!P1 BRA `(.L_x_17) ;  /* 0x0000000400049947 */ /* 0x000fea0003800000 */
[----:B------:R-:W-:-:S13]  /*1b70*/  FSETP.NAN.AND P0, PT, |R2|, |R2|, PT ;  /* 0x400000020200720b */ /* 0x000fda0003f08200 */
[----:B------:R-:W-:Y:S01]  /*1b80*/  @P0 FADD R9, R2, 2 ;  /* 0x4000000002090421 */ /* 0x000fe20000000000 */
[----:B------:R-:W-:Y:S06]  /*1b90*/  @P0 BRA `(.L_x_17) ;  /* 0x0000000000f80947 */ /* 0x000fec0003800000 */
[C---:B------:R-:W-:Y:S01]  /*1ba0*/  FMUL R9, |R2|.reuse, 16777216 ;  /* 0x4b80000002097820 */ /* 0x040fe20000400200 */
[C---:B------:R-:W-:Y:S02]  /*1bb0*/  FSETP.GEU.AND P0, PT, |R2|.reuse, 1.175494350822287508e-38, PT ;  /* 0x008000000200780b */ /* 0x040fe40003f0e200 */
[----:B------:R-:W-:Y:S02]  /*1bc0*/  MOV R25, 0x3a2c32e4 ;  /* 0x3a2c32e400197802 */ /* 0x000fe40000000f00 */
[----:B------:R-:W-:Y:S02]  /*1bd0*/  FSEL R9, R9, |R2|, !P0 ;  /* 0x4000000209097208 */ /* 0x000fe40004000000 */
[----:B------:R-:W-:Y:S02]  /*1be0*/  FSEL R23, RZ, -24, P0 ;  /* 0xc1c00000ff177808 */ /* 0x000fe40000000000 */
[----:B------:R-:W-:Y:S02]  /*1bf0*/  IADD3 R10, PT, PT, R9, -0x3f3504f3, RZ ;  /* 0xc0cafb0d090a7810 */ /* 0x000fe40007ffe0ff */
[----:B------:R-:W-:-:S02]  /*1c00*/  FSETP.NEU.AND P0, PT, |R2|, +INF , PT ;  /* 0x7f8000000200780b */ /* 0x000fc40003f0d200 */
[----:B------:R-:W-:Y:S02]  /*1c10*/  LOP3.LUT R10, R10, 0xff800000, RZ, 0xc0, !PT ;  /* 0xff8000000a0a7812 */ /* 0x000fe400078ec0ff */
[----:B------:R-:W-:Y:S02]  /*1c20*/  FSETP.NEU.AND P0, PT, R2, RZ, P0 ;  /* 0x000000ff0200720b */ /* 0x000fe4000070d000 */
[-C--:B------:R-:W-:Y:S02]  /*1c30*/  IADD3 R9, PT, PT, R9, -R10.reuse, RZ ;  /* 0x8000000a09097210 */ /* 0x080fe40007ffe0ff */
[----:B------:R-:W-:-:S03]  /*1c40*/  I2FP.F32.S32 R10, R10 ;  /* 0x0000000a000a7245 */ /* 0x000fc60000201400 */
[C---:B------:R-:W-:Y:S01]  /*1c50*/  FADD R21, R9.reuse, 1 ;  /* 0x3f80000009157421 */ /* 0x040fe20000000000 */
[----:B------:R-:W-:Y:S01]  /*1c60*/  FADD R26, R9, -1 ;  /* 0xbf800000091a7421 */ /* 0x000fe20000000000 */
[----:B------:R-:W-:-:S03]  /*1c70*/  FFMA R24, R10, 1.1920928955078125e-07, R23 ;  /* 0x340000000a187823 */ /* 0x000fc60000000017 */
[----:B------:R-:W-:Y:S01]  /*1c80*/  FADD R22, R26, R26 ;  /* 0x0000001a1a167221 */ /* 0x000fe20000000000 */
[----:B------:R-:W0:Y:S03]  /*1c90*/  MUFU.RCP R21, R21 ;  /* 0x0000001500157308 */ /* 0x000e260000001000 */
        /* <DEDUP_REMOVED lines=17> */
[----:B------:R-:W-:-:S03]  /*1db0*/  HFMA2 R23, -RZ, RZ, 0.64013671875, -15.109375 ;  /* 0x391fcb8eff177431 */ /* 0x000fc600000001ff */
        /* <DEDUP_REMOVED lines=28> */
.L_x_17:
[----:B------:R-:W-:Y:S05]  /*1f80*/  BSYNC.RECONVERGENT B0 ;  /* 0x0000000000007941 */ /* 0x000fea0003800200 */
.L_x_16:
[----:B------:R-:W-:Y:S01]  /*1f90*/  FADD R8, R8, R9 ;  /* 0x0000000908087221 */ /* 0x000fe20000000000 */
[----:B------:R-:W-:Y:S01]  /*1fa0*/  BSSY.RECONVERGENT B0, `(.L_x_18) ;  /* 0x000000e000007945 */ /* 0x000fe20003800200 */
[----:B------:R-:W-:Y:S02]  /*1fb0*/  FSETP.NEU.AND P2, PT, R5, 1, PT ;  /* 0x3f8000000500780b */ /* 0x000fe40003f4d000 */
[----:B------:R0:W1:Y:S01]  /*1fc0*/  MUFU.RSQ R9, R8 ;  /* 0x0000000800097308 */ /* 0x0000620000001400 */
[----:B------:R-:W-:-:S04]  /*1fd0*/  IADD3 R10, PT, PT, R8, -0xd000000, RZ ;  /* 0xf3000000080a7810 */ /* 0x000fc80007ffe0ff */
[----:B------:R-:W-:-:S13]  /*1fe0*/  ISETP.GT.U32.AND P0, PT, R10, 0x727fffff, PT ;  /* 0x727fffff0a00780c */ /* 0x000fda0003f04070 */
[----:B01----:R-:W-:Y:S05]  /*1ff0*/  @!P0 BRA `(.L_x_19) ;  /* 0x0000000000108947 */ /* 0x003fea0003800000 */
[----:B------:R-:W-:-:S07]  /*2000*/  MOV R22, 0x2020 ;  /* 0x0000202000167802 */ /* 0x000fce0000000f00 */
[----:B------:R-:W-:Y:S05]  /*2010*/  CALL.REL.NOINC `($__internal_0_$__cuda_sm20_sqrt_rn_f32_slowpath) ;  /* 0x0000003000747944 */ /* 0x000fea0003c00000 */
[----:B------:R-:W-:Y:S01]  /*2020*/  MOV R29, R21 ;  /* 0x00000015001d7202 */ /* 0x000fe20000000f00 */
[----:B------:R-:W-:Y:S06]  /*2030*/  BRA `(.L_x_20) ;  /* 0x0000000000107947 */ /* 0x000fec0003800000 */
.L_x_19:
[----:B------:R-:W-:Y:S01]  /*2040*/  FMUL.FTZ R29, R8, R9 ;  /* 0x00000009081d7220 */ /* 0x000fe20000410000 */
[----:B------:R-:W-:-:S03]  /*2050*/  FMUL.FTZ R9, R9, 0.5 ;  /* 0x3f00000009097820 */ /* 0x000fc60000410000 */
[----:B------:R-:W-:-:S04]  /*2060*/  FFMA R8, -R29, R29, R8 ;  /* 0x0000001d1d087223 */ /* 0x000fc80000000108 */
[----:B------:R-:W-:-:S07]  /*2070*/  FFMA R29, R8, R9, R29 ;  /* 0x00000009081d7223 */ /* 0x000fce000000001d */
.L_x_20:
[----:B------:R-:W-:Y:S05]  /*2080*/  BSYNC.RECONVERGENT B0 ;  /* 0x0000000000007941 */ /* 0x000fea0003800200 */
.L_x_18:
        /* <DEDUP_REMOVED lines=10> */
[----:B------:R-:W-:-:S07]  /*2130*/  MOV R22, 0x2150 ;  /* 0x0000215000167802 */ /* 0x000fce0000000f00 */
[----:B------:R-:W-:Y:S05]  /*2140*/  CALL.REL.NOINC `($__internal_1_$__cuda_sm3x_div_rn_noftz_f32_slowpath) ;  /* 0x00000030007c7944 */ /* 0x000fea0003c00000 */
[----:B------:R-:W-:-:S07]  /*2150*/  MOV R10, R7 ;  /* 0x00000007000a7202 */ /* 0x000fce0000000f00 */
.L_x_22:
[----:B------:R-:W-:Y:S05]  /*2160*/  BSYNC.RECONVERGENT B0 ;  /* 0x0000000000007941 */ /* 0x000fea0003800200 */
.L_x_21:
        /* <DEDUP_REMOVED lines=14> */
.L_x_24:
[----:B------:R-:W-:Y:S05]  /*2250*/  BSYNC.RECONVERGENT B0 ;  /* 0x0000000000007941 */ /* 0x000fea0003800200 */
.L_x_23:
        /* <DEDUP_REMOVED lines=14> */
.L_x_26:
[----:B------:R-:W-:Y:S05]  /*2340*/  BSYNC.RECONVERGENT B0 ;  /* 0x0000000000007941 */ /* 0x000fea0003800200 */
.L_x_25:
[----:B------:R-:W-:Y:S01]  /*2350*/  HFMA2 R2, -RZ, RZ, 1.875, 0 ;  /* 0x3f800000ff027431 */ /* 0x000fe200000001ff */
[----:B------:R-:W-:Y:S02]  /*2360*/  FSETP.NEU.AND P3, PT, R4, 1, PT ;  /* 0x3f8000000400780b */ /* 0x000fe40003f6d000 */
[----:B------:R-:W-:Y:S01]  /*2370*/  FSETP.NEU.AND P1, PT, R3, 1, PT ;  /* 0x3f8000000300780b */ /* 0x000fe20003f2d000 */
[----:B------:R-:W-:-:S12]  /*2380*/  @!P2 BRA `(.L_x_27) ;  /* 0x000000000020a947 */ /* 0x000fd80003800000 */
        /* <DEDUP_REMOVED lines=8> */
.L_x_27:
[----:B------:R-:W-:Y:S01]  /*2410*/  MOV R5, 0x3f800000 ;  /* 0x3f80000000057802 */ /* 0x000fe20000000f00 */
        /* <DEDUP_REMOVED lines=9> */
.L_x_28:
[----:B------:R-:W-:Y:S01]  /*24b0*/  FADD R5, R5, R2 ;  /* 0x0000000205057221 */ /* 0x000fe20000000000 */
[----:B------:R-:W-:Y:S01]  /*24c0*/  HFMA2 R2, -RZ, RZ, 1.875, 0 ;  /* 0x3f800000ff027431 */ /* 0x000fe200000001ff */
        /* <DEDUP_REMOVED lines=9> */
.L_x_29:
[----:B------:R-:W-:-:S04]  /*2560*/  FADD R8, R5, R2 ;  /* 0x0000000205087221 */ /* 0x000fc80000000000 */
        /* <DEDUP_REMOVED lines=8> */
.L_x_31:
[----:B------:R-:W-:Y:S01]  /*25f0*/  MOV R7, R21 ;  /* 0x0000001500077202 */ /* 0x000fe20000000f00 */
[----:B------:R-:W-:Y:S06]  /*2600*/  BRA `(.L_x_32) ;  /* 0x0000000000107947 */ /* 0x000fec0003800000 */
.L_x_30:
[----:B------:R-:W-:Y:S01]  /*2610*/  FMUL.FTZ R7, R8, R3 ;  /* 0x0000000308077220 */ /* 0x000fe20000410000 */
[----:B------:R-:W-:-:S03]  /*2620*/  FMUL.FTZ R3, R3, 0.5 ;  /* 0x3f00000003037820 */ /* 0x000fc60000410000 */
[----:B------:R-:W-:-:S04]  /*2630*/  FFMA R2, -R7, R7, R8 ;  /* 0x0000000707027223 */ /* 0x000fc80000000108 */
[----:B------:R-:W-:-:S07]  /*2640*/  FFMA R7, R2, R3, R7 ;  /* 0x0000000302077223 */ /* 0x000fce0000000007 */
.L_x_32:
[----:B------:R-:W0:Y:S02]  /*2650*/  LDC.64 R2, c[0x0][0x380] ;  /* 0x0000e000ff027b82 */ /* 0x000e240000000a00 */
[----:B0-----:R-:W-:-:S05]  /*2660*/  IMAD.WIDE R2, R17, 0xc, R2 ;  /* 0x0000000c11027825 */ /* 0x001fca00078e0202 */
[----:B------:R-:W2:Y:S04]  /*2670*/  LDG.E R4, desc[UR4][R2.64] ;  /* 0x0000000402047981 */ /* 0x000ea8000c1e1900 */
[----:B------:R-:W3:Y:S04]  /*2680*/  LDG.E R22, desc[UR4][R2.64+0x4] ;  /* 0x0000040402167981 */ /* 0x000ee8000c1e1900 */
[----:B------:R-:W4:Y:S01]  /*2690*/  LDG.E R8, desc[UR4][R2.64+0x8] ;  /* 0x0000080402087981 */ /* 0x000f22000c1e1900 */
[----:B------:R-:W-:Y:S01]  /*26a0*/  BSSY.RECONVERGENT B0, `(.L_x_33) ;  /* 0x000004c000007945 */ /* 0x000fe20003800200 */
[----:B------:R-:W-:Y:S01]  /*26b0*/  FSETP.NEU.AND P1, PT, R7, 1, PT ;  /* 0x3f8000000700780b */ /* 0x000fe20003f2d000 */
[C---:B--2---:R-:W-:Y:S01]  /*26c0*/  FMUL R5, |R4|.reuse, 16777216 ;  /* 0x4b80000004057820 */ /* 0x044fe20000400200 */
[----:B------:R-:W-:-:S02]  /*26d0*/  FSETP.GEU.AND P0, PT, |R4|, 1.175494350822287508e-38, PT ;  /* 0x008000000400780b */ /* 0x000fc40003f0e200 */
[----:B------:R-:W-:Y:S02]  /*26e0*/  FSETP.NEU.AND P5, PT, R4, 1, PT ;  /* 0x3f8000000400780b */ /* 0x000fe40003fad000 */
[----:B------:R-:W-:Y:S02]  /*26f0*/  FSEL R5, R5, |R4|, !P0 ;  /* 0x4000000405057208 */ /* 0x000fe40004000000 */
[----:B---3--:R-:W-:Y:S02]  /*2700*/  FSETP.NEU.AND P3, PT, R22, 1, PT ;  /* 0x3f8000001600780b */ /* 0x008fe40003f6d000 */
[----:B------:R-:W-:Y:S02]  /*2710*/  IADD3 R21, PT, PT, R5, -0x3f3504f3, RZ ;  /* 0xc0cafb0d05157810 */ /* 0x000fe40007ffe0ff */
[----:B----4-:R-:W-:Y:S02]  /*2720*/  FSETP.NEU.AND P2, PT, R8, 1, PT ;  /* 0x3f8000000800780b */ /* 0x010fe40003f4d000 */
[----:B------:R-:W-:-:S02]  /*2730*/  LOP3.LUT R24, R21, 0xff800000, RZ, 0xc0, !PT ;  /* 0xff80000015187812 */ /* 0x000fc400078ec0ff */
[----:B------:R-:W-:Y:S02]  /*2740*/  FSEL R21, RZ, -24, P0 ;  /* 0xc1c00000ff157808 */ /* 0x000fe40000000000 */
[-C--:B------:R-:W-:Y:S02]  /*2750*/  IADD3 R5, PT, PT, R5, -R24.reuse, RZ ;  /* 0x8000001805057210 */ /* 0x080fe40007ffe0ff */
[----:B------:R-:W-:-:S03]  /*2760*/  I2FP.F32.S32 R24, R24 ;  /* 0x0000001800187245 */ /* 0x000fc60000201400 */
[C---:B------:R-:W-:Y:S01]  /*2770*/  FADD R23, R5.reuse, 1 ;  /* 0x3f80000005177421 */ /* 0x040fe20000000000 */
[----:B------:R-:W-:-:S04]  /*2780*/  FADD R28, R5, -1 ;  /* 0xbf800000051c7421 */ /* 0x000fc80000000000 */
[----:B------:R-:W-:Y:S01]  /*2790*/  FADD R26, R28, R28 ;  /* 0x0000001c1c1a7221 */ /* 0x000fe20000000000 */
[----:B------:R-:W0:Y:S03]  /*27a0*/  MUFU.RCP R23, R23 ;  /* 0x0000001700177308 */ /* 0x000e260000001000 */
[----:B0-----:R-:W-:Y:S01]  /*27b0*/  FMUL R5, R23, R26 ;  /* 0x0000001a17057220 */ /* 0x001fe20000400000 */
[----:B------:R-:W-:Y:S01]  /*27c0*/  FFMA R26, R24, 1.1920928955078125e-07, R21 ;  /* 0x34000000181a7823 */ /* 0x000fe20000000015 */
[----:B------:R-:W-:Y:S02]  /*27d0*/  HFMA2 R21, -RZ, RZ, 0.771484375, 0.21533203125 ;  /* 0x3a2c32e4ff157431 */ /* 0x000fe400000001ff */
[----:B------:R-:W-:Y:S01]  /*27e0*/  FADD R24, R28, -R5 ;  /* 0x800000051c187221 */ /* 0x000fe20000000000 */
[----:B------:R-:W-:-:S03]  /*27f0*/  FMUL R30, R5, R5 ;  /* 0x00000005051e7220 */ /* 0x000fc60000400000 */
[----:B------:R-:W-:Y:S01]  /*2800*/  FADD R25, R24, R24 ;  /* 0x0000001818197221 */ /* 0x000fe20000000000 */
[----:B------:R-:W-:Y:S01]  /*2810*/  FFMA R24, R5, 1.4426950216293334961, R26 ;  /* 0x3fb8aa3b05187823 */ /* 0x000fe2000000001a */
[----:B------:R-:W-:Y:S02]  /*2820*/  FFMA R27, R30, R21, 0.0032181653659790754318 ;  /* 0x3b52e7db1e1b7423 */ /* 0x000fe40000000015 */
[----:B------:R-:W-:Y:S01]  /*2830*/  FFMA R28, R28, -R5, R25 ;  /* 0x800000051c1c7223 */ /* 0x000fe20000000019 */
[----:B------:R-:W-:Y:S01]  /*2840*/  FADD R26, R26, -R24 ;  /* 0x800000181a1a7221 */ /* 0x000fe20000000000 */
[C---:B------:R-:W-:Y:S02]  /*2850*/  FFMA R27, R30.reuse, R27, 0.018033718690276145935 ;  /* 0x3c93bb731e1b7423 */ /* 0x040fe4000000001b */
[----:B------:R-:W-:Y:S01]  /*2860*/  FMUL R28, R23, R28 ;  /* 0x0000001c171c7220 */ /* 0x000fe20000400000 */
[----:B------:R-:W-:Y:S01]  /*2870*/  FFMA R23, R5, 1.4426950216293334961, R26 ;  /* 0x3fb8aa3b05177823 */ /* 0x000fe2000000001a */
        /* <DEDUP_REMOVED lines=14> */
[----:B------:R-:W-:-:S03]  /*2960*/  FSETP.GEU.AND P4, PT, R26, RZ, PT ;  /* 0x000000ff1a00720b */ /* 0x000fc60003f8e000 */
[----:B------:R-:W-:Y:S02]  /*2970*/  FFMA R5, R24, 2, R5 ;  /* 0x4000000018057823 */ /* 0x000fe40000000005 */
[----:B------:R-:W1:Y:S01]  /*2980*/  F2I.NTZ R23, R26 ;  /* 0x0000001a00177305 */ /* 0x000e620000203100 */
[C---:B0-----:R-:W-:Y:S01]  /*2990*/  FADD R24, R26.reuse, -R27 ;  /* 0x8000001b1a187221 */ /* 0x041fe20000000000 */
[----:B------:R-:W-:Y:S02]  /*29a0*/  FSETP.GT.AND P0, PT, R27, RZ, PT ;  /* 0x000000ff1b00720b */ /* 0x000fe40003f04000 */
[----:B------:R-:W-:Y:S01]  /*29b0*/  MOV R27, 0x3f800000 ;  /* 0x3f800000001b7802 */ /* 0x000fe20000000f00 */
[----:B------:R-:W-:Y:S01]  /*29c0*/  FADD R24, R5, R24 ;  /* 0x0000001805187221 */ /* 0x000fe20000000000 */
[----:B------:R-:W-:Y:S02]  /*29d0*/  SEL R28, RZ, 0x83000000, P0 ;  /* 0x83000000ff1c7807 */ /* 0x000fe40000000000 */
[----:B------:R-:W-:Y:S01]  /*29e0*/  FSETP.GT.AND P0, PT, |R26|, 152, PT ;  /* 0x431800001a00780b */ /* 0x000fe20003f04200 */
[----:B------:R-:W-:Y:S01]  /*29f0*/  FFMA R5, R24, R25, 0.0013391353422775864601 ;  /* 0x3aaf85ed18057423 */ /* 0x000fe20000000019 */
[----:B------:R-:W-:-:S02]  /*2a00*/  IADD3 R30, PT, PT, R28, 0x7f000000, RZ ;  /* 0x7f0000001c1e7810 */ /* 0x000fc40007ffe0ff */
[----:B-1----:R-:W-:Y:S01]  /*2a10*/  LEA R28, R23, -R28, 0x17 ;  /* 0x8000001c171c7211 */ /* 0x002fe200078eb8ff */
[----:B------:R-:W-:-:S04]  /*2a20*/  FFMA R5, R24, R5, 0.0096188392490148544312 ;  /* 0x3c1d985618057423 */ /* 0x000fc80000000005 */
[----:B------:R-:W-:-:S04]  /*2a30*/  FFMA R5, R24, R5, 0.055503588169813156128 ;  /* 0x3d6357bb18057423 */ /* 0x000fc80000000005 */
[----:B------:R-:W-:-:S04]  /*2a40*/  FFMA R5, R24, R5, 0.24022644758224487305 ;  /* 0x3e75fdec18057423 */ /* 0x000fc80000000005 */
[----:B------:R-:W-:-:S04]  /*2a50*/  FFMA R5, R24, R5, 0.69314718246459960938 ;  /* 0x3f31721818057423 */ /* 0x000fc80000000005 */
[----:B------:R-:W-:Y:S01]  /*2a60*/  FFMA R5, R24, R5, 1 ;  /* 0x3f80000018057423 */ /* 0x000fe20000000005 */
[----:B------:R-:W-:-:S03]  /*2a70*/  FADD R24, R7, R7 ;  /* 0x0000000707187221 */ /* 0x000fc60000000000 */
[----:B------:R-:W-:Y:S01]  /*2a80*/  FMUL R5, R5, R30 ;  /* 0x0000001e05057220 */ /* 0x000fe20000400000 */
[----:B------:R0:W1:Y:S03]  /*2a90*/  MUFU.RCP R23, R24 ;  /* 0x0000001800177308 */ /* 0x0000660000001000 */
[----:B------:R-:W-:Y:S01]  /*2aa0*/  FMUL R5, R5, R28 ;  /* 0x0000001c05057220 */ /* 0x000fe20000400000 */
        /* <DEDUP_REMOVED lines=11> */
.L_x_34:
[----:B------:R-:W-:Y:S05]  /*2b60*/  BSYNC.RECONVERGENT B0 ;  /* 0x0000000000007941 */ /* 0x000fea0003800200 */
.L_x_33:
[----:B------:R-:W-:Y:S04]  /*2b70*/  BSSY.RECONVERGENT B0, `(.L_x_35) ;  /* 0x0000041000007945 */ /* 0x000fe80003800200 */
[----:B------:R-:W-:Y:S05]  /*2b80*/  @!P3 BRA `(.L_x_36) ;  /* 0x0000000000fcb947 */ /* 0x000fea0003800000 */
[----:B------:R-:W-:-:S13]  /*2b90*/  FSETP.NAN.AND P0, PT, |R22|, |R22|, PT ;  /* 0x400000161600720b */ /* 0x000fda0003f08200 */
[----:B------:R-:W-:Y:S01]  /*2ba0*/  @P0 FADD R27, R22, 2 ;  /* 0x40000000161b0421 */ /* 0x000fe20000000000 */
[----:B------:R-:W-:Y:S06]  /*2bb0*/  @P0 BRA `(.L_x_36) ;  /* 0x0000000000f00947 */ /* 0x000fec0003800000 */
[C---:B------:R-:W-:Y:S01]  /*2bc0*/  FMUL R27, |R22|.reuse, 16777216 ;  /* 0x4b800000161b7820 */ /* 0x040fe20000400200 */
[----:B------:R-:W-:-:S04]  /*2bd0*/  FSETP.GEU.AND P0, PT, |R22|, 1.175494350822287508e-38, PT ;  /* 0x008000001600780b */ /* 0x000fc80003f0e200 */
[----:B------:R-:W-:-:S04]  /*2be0*/  FSEL R27, R27, |R22|, !P0 ;  /* 0x400000161b1b7208 */ /* 0x000fc80004000000 */
[----:B------:R-:W-:-:S04]  /*2bf0*/  IADD3 R26, PT, PT, R27, -0x3f3504f3, RZ ;  /* 0xc0cafb0d1b1a7810 */ /* 0x000fc80007ffe0ff */
[----:B------:R-:W-:-:S04]  /*2c00*/  LOP3.LUT R30, R26, 0xff800000, RZ, 0xc0, !PT ;  /* 0xff8000001a1e7812 */ /* 0x000fc800078ec0ff */
[-C--:B------:R-:W-:Y:S02]  /*2c10*/  IADD3 R26, PT, PT, R27, -R30.reuse, RZ ;  /* 0x8000001e1b1a7210 */ /* 0x080fe40007ffe0ff */
[----:B------:R-:W-:-:S03]  /*2c20*/  I2FP.F32.S32 R29, R30 ;  /* 0x0000001e001d7245 */ /* 0x000fc60000201400 */
[C---:B------:R-:W-:Y:S01]  /*2c30*/  FADD R27, R26.reuse, 1 ;  /* 0x3f8000001a1b7421 */ /* 0x040fe20000000000 */
[----:B------:R-:W-:-:S04]  /*2c40*/  FADD R31, R26, -1 ;  /* 0xbf8000001a1f7421 */ /* 0x000fc80000000000 */
[----:B------:R-:W-:Y:S01]  /*2c50*/  FADD R26, R31, R31 ;  /* 0x0000001f1f1a7221 */ /* 0x000fe20000000000 */
[----:B------:R-:W2:Y:S03]  /*2c60*/  MUFU.RCP R27, R27 ;  /* 0x0000001b001b7308 */ /* 0x000ea60000001000 */
[----:B--2---:R-:W-:-:S04]  /*2c70*/  FMUL R26, R27, R26 ;  /* 0x0000001a1b1a7220 */ /* 0x004fc80000400000 */
[----:B------:R-:W-:-:S04]  /*2c80*/  FADD R32, R31, -R26 ;  /* 0x8000001a1f207221 */ /* 0x000fc80000000000 */
[----:B------:R-:W-:Y:S01]  /*2c90*/  FADD R30, R32, R32 ;  /* 0x00000020201e7221 */ /* 0x000fe20000000000 */
[----:B------:R-:W-:Y:S02]  /*2ca0*/  FSEL R32, RZ, -24, P0 ;  /* 0xc1c00000ff207808 */ /* 0x000fe40000000000 */
[----:B------:R-:W-:Y:S01]  /*2cb0*/  FSETP.NEU.AND P0, PT, |R22|, +INF , PT ;  /* 0x7f8000001600780b */ /* 0x000fe20003f0d200 */
[-C--:B------:R-:W-:Y:S01]  /*2cc0*/  FFMA R34, R31, -R26.reuse, R30 ;  /* 0x8000001a1f227223 */ /* 0x080fe2000000001e */
[----:B------:R-:W-:Y:S01]  /*2cd0*/  FMUL R30, R26, R26 ;  /* 0x0000001a1a1e7220 */ /* 0x000fe20000400000 */
[----:B------:R-:W-:Y:S01]  /*2ce0*/  FFMA R31, R29, 1.1920928955078125e-07, R32 ;  /* 0x340000001d1f7823 */ /* 0x000fe20000000020 */
[----:B------:R-:W-:Y:S01]  /*2cf0*/  FSETP.NEU.AND P0, PT, R22, RZ, P0 ;  /* 0x000000ff1600720b */ /* 0x000fe2000070d000 */
[----:B------:R-:W-:Y:S01]  /*2d00*/  FMUL R29, R27, R34 ;  /* 0x000000221b1d7220 */ /* 0x000fe20000400000 */
[----:B------:R-:W-:Y:S01]  /*2d10*/  FFMA R33, R30, R21, 0.0032181653659790754318 ;  /* 0x3b52e7db1e217423 */ /* 0x000fe20000000015 */
[----:B------:R-:W-:-:S03]  /*2d20*/  FFMA R27, R26, 1.4426950216293334961, R31 ;  /* 0x3fb8aa3b1a1b7823 */ /* 0x000fc6000000001f */
[----:B------:R-:W-:Y:S01]  /*2d30*/  FFMA R33, R30, R33, 0.018033718690276145935 ;  /* 0x3c93bb731e217423 */ /* 0x000fe20000000021 */
[----:B------:R-:W-:-:S03]  /*2d40*/  FADD R31, R31, -R27 ;  /* 0x8000001b1f1f7221 */ /* 0x000fc60000000000 */
[----:B------:R-:W-:Y:S01]  /*2d50*/  FFMA R33, R30, R33, 0.12022458761930465698 ;  /* 0x3df6384f1e217423 */ /* 0x000fe20000000021 */
[----:B------:R-:W-:Y:S02]  /*2d60*/  FFMA R32, R26, 1.4426950216293334961, R31 ;  /* 0x3fb8aa3b1a207823 */ /* 0x000fe4000000001f */
[----:B------:R-:W-:Y:S01]  /*2d70*/  @!P0 FADD R22, R22, R22 ;  /* 0x0000001616168221 */ /* 0x000fe20000000000 */
[----:B------:R-:W-:Y:S01]  /*2d80*/  FMUL R33, R30, R33 ;  /* 0x000000211e217220 */ /* 0x000fe20000400000 */
[----:B------:R-:W-:-:S03]  /*2d90*/  FFMA R31, R29, 1.4426950216293334961, R32 ;  /* 0x3fb8aa3b1d1f7823 */ /* 0x000fc60000000020 */
[----:B------:R-:W-:Y:S01]  /*2da0*/  FMUL R30, R33, 3 ;  /* 0x40400000211e7820 */ /* 0x000fe20000400000 */
[----:B------:R-:W-:-:S04]  /*2db0*/  FFMA R31, R26, 1.9251366722983220825e-08, R31 ;  /* 0x32a55e341a1f7823 */ /* 0x000fc8000000001f */
[----:B------:R-:W-:-:S04]  /*2dc0*/  FFMA R30, R29, R30, R31 ;  /* 0x0000001e1d1e7223 */ /* 0x000fc8000000001f */
[----:B------:R-:W-:-:S04]  /*2dd0*/  FFMA R30, R26, R33, R30 ;  /* 0x000000211a1e7223 */ /* 0x000fc8000000001e */
[----:B------:R-:W-:-:S04]  /*2de0*/  FADD R31, R27, R30 ;  /* 0x0000001e1b1f7221 */ /* 0x000fc80000000000 */
[----:B------:R-:W-:Y:S01]  /*2df0*/  FMUL R26, R31, 2 ;  /* 0x400000001f1a7820 */ /* 0x000fe20000400000 */
[----:B------:R-:W-:-:S03]  /*2e00*/  FADD R27, -R27, R31 ;  /* 0x0000001f1b1b7221 */ /* 0x000fc60000000100 */
[----:B------:R-:W2:Y:S01]  /*2e10*/  FRND R29, R26 ;  /* 0x0000001a001d7307 */ /* 0x000ea20000201000 */
[----:B------:R-:W-:Y:S01]  /*2e20*/  FADD R30, R30, -R27 ;  /* 0x8000001b1e1e7221 */ /* 0x000fe20000000000 */
[----:B------:R-:W-:Y:S01]  /*2e30*/  FFMA R31, R31, 2, -R26 ;  /* 0x400000001f1f7823 */ /* 0x000fe2000000081a */
[----:B------:R-:W-:-:S03]  /*2e40*/  FSETP.GT.AND P4, PT, |R26|, 152, PT ;  /* 0x431800001a00780b */ /* 0x000fc60003f84200 */
[----:B------:R-:W-:Y:S02]  /*2e50*/  FFMA R30, R30, 2, R31 ;  /* 0x400000001e1e7823 */ /* 0x000fe4000000001f */
[----:B------:R-:W3:Y:S01]  /*2e60*/  F2I.NTZ R32, R26 ;  /* 0x0000001a00207305 */ /* 0x000ee20000203100 */
[----:B--2---:R-:W-:Y:S01]  /*2e70*/  FADD R27, R26, -R29 ;  /* 0x8000001d1a1b7221 */ /* 0x004fe20000000000 */
        /* <DEDUP_REMOVED lines=10> */
[----:B---3--:R-:W-:Y:S01]  /*2f20*/  LEA R32, R32, -R27, 0x17 ;  /* 0x8000001b20207211 */ /* 0x008fe200078eb8ff */
[----:B------:R-:W-:Y:S01]  /*2f30*/  FFMA R30, R30, R31, 1 ;  /* 0x3f8000001e1e7423 */ /* 0x000fe2000000001f */
[----:B------:R-:W-:-:S03]  /*2f40*/  FSEL R27, RZ, +INF , !P3 ;  /* 0x7f800000ff1b7808 */ /* 0x000fc60005800000 */
[----:B------:R-:W-:-:S04]  /*2f50*/  FMUL R29, R29, R30 ;  /* 0x0000001e1d1d7220 */ /* 0x000fc80000400000 */
[----:B------:R-:W-:Y:S01]  /*2f60*/  @!P4 FMUL R27, R32, R29 ;  /* 0x0000001d201bc220 */ /* 0x000fe20000400000 */
[----:B------:R-:W-:-:S07]  /*2f70*/  @!P0 LOP3.LUT R27, R22, 0x7fffffff, RZ, 0xc0, !PT ;  /* 0x7fffffff161b8812 */ /* 0x000fce00078ec0ff */
.L_x_36:
[----:B------:R-:W-:Y:S05]  /*2f80*/  BSYNC.RECONVERGENT B0 ;  /* 0x0000000000007941 */ /* 0x000fea0003800200 */
.L_x_35:
[----:B------:R-:W-:Y:S01]  /*2f90*/  BSSY.RECONVERGENT B0, `(.L_x_37) ;  /* 0x0000042000007945 */ /* 0x000fe20003800200 */
[----:B------:R-:W-:-:S03]  /*2fa0*/  HFMA2 R29, -RZ, RZ, 1.875, 0 ;  /* 0x3f800000ff1d7431 */ /* 0x000fc600000001ff */
        /* <DEDUP_REMOVED lines=9> */
[----:B------:R-:W-:-:S05]  /*3040*/  IADD3 R29, PT, PT, R29, -R30, RZ ;  /* 0x8000001e1d1d7210 */ /* 0x000fca0007ffe0ff */
[C---:B------:R-:W-:Y:S01]  /*3050*/  FADD R26, R29.reuse, 1 ;  /* 0x3f8000001d1a7421 */ /* 0x040fe20000000000 */
[----:B------:R-:W-:-:S04]  /*3060*/  FADD R31, R29, -1 ;  /* 0xbf8000001d1f7421 */ /* 0x000fc80000000000 */
[----:B------:R-:W-:Y:S01]  /*3070*/  FADD R29, R31, R31 ;  /* 0x0000001f1f1d7221 */ /* 0x000fe20000000000 */
[----:B------:R-:W2:Y:S03]  /*3080*/  MUFU.RCP R26, R26 ;  /* 0x0000001a001a7308 */ /* 0x000ea60000001000 */
[----:B--2---:R-:W-:Y:S01]  /*3090*/  FMUL R22, R26, R29 ;  /* 0x0000001d1a167220 */ /* 0x004fe20000400000 */
[----:B------:R-:W-:-:S03]  /*30a0*/  I2FP.F32.S32 R29, R30 ;  /* 0x0000001e001d7245 */ /* 0x000fc60000201400 */
        /* <DEDUP_REMOVED lines=33> */
[----:B------:R-:W-:Y:S01]  /*32c0*/  FADD R26, R26, R31 ;  /* 0x0000001f1a1a7221 */ /* 0x000fe20000000000 */
[----:B------:R-:W-:Y:S02]  /*32d0*/  SEL R29, RZ, 0x83000000, P2 ;  /* 0x83000000ff1d7807 */ /* 0x000fe40001000000 */
[----:B------:R-:W-:Y:S01]  /*32e0*/  FSETP.GEU.AND P2, PT, R22, RZ, PT ;  /* 0x000000ff1600720b */ /* 0x000fe20003f4e000 */
[----:B------:R-:W-:Y:S01]  /*32f0*/  FFMA R31, R26, R25, 0.0013391353422775864601 ;  /* 0x3aaf85ed1a1f7423 */ /* 0x000fe20000000019 */
[----:B---3--:R-:W-:-:S03]  /*3300*/  LEA R30, R30, -R29, 0x17 ;  /* 0x8000001d1e1e7211 */ /* 0x008fc600078eb8ff */
[----:B------:R-:W-:-:S04]  /*3310*/  FFMA R31, R26, R31, 0.0096188392490148544312 ;  /* 0x3c1d98561a1f7423 */ /* 0x000fc8000000001f */
[----:B------:R-:W-:-:S04]  /*3320*/  FFMA R31, R26, R31, 0.055503588169813156128 ;  /* 0x3d6357bb1a1f7423 */ /* 0x000fc8000000001f */
[----:B------:R-:W-:-:S04]  /*3330*/  FFMA R31, R26, R31, 0.24022644758224487305 ;  /* 0x3e75fdec1a1f7423 */ /* 0x000fc8000000001f */
[C---:B------:R-:W-:Y:S01]  /*3340*/  FFMA R33, R26.reuse, R31, 0.69314718246459960938 ;  /* 0x3f3172181a217423 */ /* 0x040fe2000000001f */
[----:B------:R-:W-:Y:S02]  /*3350*/  IADD3 R31, PT, PT, R29, 0x7f000000, RZ ;  /* 0x7f0000001d1f7810 */ /* 0x000fe40007ffe0ff */
[----:B------:R-:W-:Y:S01]  /*3360*/  FSEL R29, RZ, +INF , !P2 ;  /* 0x7f800000ff1d7808 */ /* 0x000fe20005000000 */
[----:B------:R-:W-:-:S04]  /*3370*/  FFMA R26, R26, R33, 1 ;  /* 0x3f8000001a1a7423 */ /* 0x000fc80000000021 */
[----:B------:R-:W-:-:S04]  /*3380*/  FMUL R31, R31, R26 ;  /* 0x0000001a1f1f7220 */ /* 0x000fc80000400000 */
[----:B------:R-:W-:Y:S01]  /*3390*/  @!P3 FMUL R29, R30, R31 ;  /* 0x0000001f1e1db220 */ /* 0x000fe20000400000 */
[----:B------:R-:W-:-:S07]  /*33a0*/  @!P0 LOP3.LUT R29, R8, 0x7fffffff, RZ, 0xc0, !PT ;  /* 0x7fffffff081d8812 */ /* 0x000fce00078ec0ff */
.L_x_38:
[----:B------:R-:W-:Y:S05]  /*33b0*/  BSYNC.RECONVERGENT B0 ;  /* 0x0000000000007941 */ /* 0x000fea0003800200 */
.L_x_37:
[----:B------:R-:W-:Y:S01]  /*33c0*/  BSSY.RECONVERGENT B0, `(.L_x_39) ;  /* 0x0000042000007945 */ /* 0x000fe20003800200 */
[----:B------:R-:W-:-:S03]  /*33d0*/  MOV R8, 0x3f800000 ;  /* 0x3f80000000087802 */ /* 0x000fc60000000f00 */
[----:B------:R-:W-:Y:S05]  /*33e0*/  @!P1 BRA `(.L_x_40) ;  /* 0x0000000000fc9947 */ /* 0x000fea0003800000 */
[----:B------:R-:W-:-:S13]  /*33f0*/  FSETP.NAN.AND P0, PT, |R7|, |R7|, PT ;  /* 0x400000070700720b */ /* 0x000fda0003f08200 */
[----:B------:R-:W-:Y:S01]  /*3400*/  @P0 FADD R8, R7, 2 ;  /* 0x4000000007080421 */ /* 0x000fe20000000000 */
[----:B------:R-:W-:Y:S06]  /*3410*/  @P0 BRA `(.L_x_40) ;  /* 0x0000000000f00947 */ /* 0x000fec0003800000 */
[C---:B------:R-:W-:Y:S01]  /*3420*/  FMUL R8, |R7|.reuse, 16777216 ;  /* 0x4b80000007087820 */ /* 0x040fe20000400200 */
[----:B------:R-:W-:-:S04]  /*3430*/  FSETP.GEU.AND P0, PT, |R7|, 1.175494350822287508e-38, PT ;  /* 0x008000000700780b */ /* 0x000fc80003f0e200 */
[----:B------:R-:W-:Y:S02]  /*3440*/  FSEL R8, R8, |R7|, !P0 ;  /* 0x4000000708087208 */ /* 0x000fe40004000000 */
[----:B------:R-:W-:Y:S02]  /*3450*/  FSEL R26, RZ, -24, P0 ;  /* 0xc1c00000ff1a7808 */ /* 0x000fe40000000000 */
[----:B------:R-:W-:Y:S02]  /*3460*/  IADD3 R22, PT, PT, R8, -0x3f3504f3, RZ ;  /* 0xc0cafb0d08167810 */ /* 0x000fe40007ffe0ff */
[C---:B------:R-:W-:Y:S02]  /*3470*/  FSETP.NEU.AND P0, PT, |R7|.reuse, +INF , PT ;  /* 0x7f8000000700780b */ /* 0x040fe40003f0d200 */
[----:B------:R-:W-:Y:S02]  /*3480*/  LOP3.LUT R31, R22, 0xff800000, RZ, 0xc0, !PT ;  /* 0xff800000161f7812 */ /* 0x000fe400078ec0ff */
[----:B------:R-:W-:-:S02]  /*3490*/  FSETP.NEU.AND P0, PT, R7, RZ, P0 ;  /* 0x000000ff0700720b */ /* 0x000fc4000070d000 */
[-C--:B------:R-:W-:Y:S02]  /*34a0*/  IADD3 R22, PT, PT, R8, -R31.reuse, RZ ;  /* 0x8000001f08167210 */ /* 0x080fe40007ffe0ff */
[----:B------:R-:W-:-:S03]  /*34b0*/  I2FP.F32.S32 R31, R31 ;  /* 0x0000001f001f7245 */ /* 0x000fc60000201400 */
[C---:B------:R-:W-:Y:S01]  /*34c0*/  FADD R8, R22.reuse, 1 ;  /* 0x3f80000016087421 */ /* 0x040fe20000000000 */
[----:B------:R-:W-:Y:S01]  /*34d0*/  FADD R33, R22, -1 ;  /* 0xbf80000016217421 */ /* 0x000fe20000000000 */
[----:B------:R-:W-:-:S03]  /*34e0*/  FFMA R31, R31, 1.1920928955078125e-07, R26 ;  /* 0x340000001f1f7823 */ /* 0x000fc6000000001a */
[----:B------:R-:W-:Y:S01]  /*34f0*/  FADD R35, R33, R33 ;  /* 0x0000002121237221 */ /* 0x000fe20000000000 */
[----:B------:R-:W2:Y:S01]  /*3500*/  MUFU.RCP R8, R8 ;  /* 0x0000000800087308 */ /* 0x000ea20000001000 */
[----:B------:R-:W-:Y:S02]  /*3510*/  @!P0 FADD R7, R7, R7 ;  /* 0x0000000707078221 */ /* 0x000fe40000000000 */
[----:B--2---:R-:W-:-:S04]  /*3520*/  FMUL R22, R8, R35 ;  /* 0x0000002308167220 */ /* 0x004fc80000400000 */
[----:B------:R-:W-:Y:S01]  /*3530*/  FADD R30, R33, -R22 ;  /* 0x80000016211e7221 */ /* 0x000fe20000000000 */
[----:B------:R-:W-:-:S03]  /*3540*/  FFMA R26, R22, 1.4426950216293334961, R31 ;  /* 0x3fb8aa3b161a7823 */ /* 0x000fc6000000001f */
[----:B------:R-:W-:Y:S01]  /*3550*/  FADD R32, R30, R30 ;  /* 0x0000001e1e207221 */ /* 0x000fe20000000000 */
[-C--:B------:R-:W-:Y:S01]  /*3560*/  FMUL R30, R22, R22.reuse ;  /* 0x00000016161e7220 */ /* 0x080fe20000400000 */
[----:B------:R-:W-:Y:S02]  /*3570*/  FADD R31, R31, -R26 ;  /* 0x8000001a1f1f7221 */ /* 0x000fe40000000000 */
[----:B------:R-:W-:Y:S01]  /*3580*/  FFMA R33, R33, -R22, R32 ;  /* 0x8000001621217223 */ /* 0x000fe20000000020 */
[----:B------:R-:W-:-:S03]  /*3590*/  FFMA R21, R30, R21, 0.0032181653659790754318 ;  /* 0x3b52e7db1e157423 */ /* 0x000fc60000000015 */
[----:B------:R-:W-:Y:S01]  /*35a0*/  FMUL R33, R8, R33 ;  /* 0x0000002108217220 */ /* 0x000fe20000400000 */
[----:B------:R-:W-:Y:S01]  /*35b0*/  FFMA R21, R30, R21, 0.018033718690276145935 ;  /* 0x3c93bb731e157423 */ /* 0x000fe20000000015 */
[----:B------:R-:W-:-:S03]  /*35c0*/  FFMA R8, R22, 1.4426950216293334961, R31 ;  /* 0x3fb8aa3b16087823 */ /* 0x000fc6000000001f */
[----:B------:R-:W-:Y:S01]  /*35d0*/  FFMA R21, R30, R21, 0.12022458761930465698 ;  /* 0x3df6384f1e157423 */ /* 0x000fe20000000015 */
[----:B------:R-:W-:-:S03]  /*35e0*/  FFMA R31, R33, 1.4426950216293334961, R8 ;  /* 0x3fb8aa3b211f7823 */ /* 0x000fc60000000008 */
[----:B------:R-:W-:Y:S01]  /*35f0*/  FMUL R21, R30, R21 ;  /* 0x000000151e157220 */ /* 0x000fe20000400000 */
[----:B------:R-:W-:-:S03]  /*3600*/  FFMA R30, R22, 1.9251366722983220825e-08, R31 ;  /* 0x32a55e34161e7823 */ /* 0x000fc6000000001f */
[----:B------:R-:W-:-:S04]  /*3610*/  FMUL R8, R21, 3 ;  /* 0x4040000015087820 */ /* 0x000fc80000400000 */
        /* <DEDUP_REMOVED lines=17> */
[----:B---3--:R-:W-:Y:S02]  /*3730*/  LEA R26, R26, -R21, 0x17 ;  /* 0x800000151a1a7211 */ /* 0x008fe400078eb8ff */
[----:B------:R-:W-:Y:S01]  /*3740*/  FSEL R8, RZ, +INF , !P1 ;  /* 0x7f800000ff087808 */ /* 0x000fe20004800000 */
[----:B------:R-:W-:-:S04]  /*3750*/  FFMA R25, R22, R25, 0.0096188392490148544312 ;  /* 0x3c1d985616197423 */ /* 0x000fc80000000019 */
[----:B------:R-:W-:-:S04]  /*3760*/  FFMA R25, R22, R25, 0.055503588169813156128 ;  /* 0x3d6357bb16197423 */ /* 0x000fc80000000019 */
[----:B------:R-:W-:-:S04]  /*3770*/  FFMA R25, R22, R25, 0.24022644758224487305 ;  /* 0x3e75fdec16197423 */ /* 0x000fc80000000019 */
[----:B------:R-:W-:Y:S01]  /*3780*/  FFMA R31, R22, R25, 0.69314718246459960938 ;  /* 0x3f317218161f7423 */ /* 0x000fe20000000019 */
[----:B------:R-:W-:-:S03]  /*3790*/  IADD3 R25, PT, PT, R21, 0x7f000000, RZ ;  /* 0x7f00000015197810 */ /* 0x000fc60007ffe0ff */
[----:B------:R-:W-:-:S04]  /*37a0*/  FFMA R22, R22, R31, 1 ;  /* 0x3f80000016167423 */ /* 0x000fc8000000001f */
[----:B------:R-:W-:-:S04]  /*37b0*/  FMUL R25, R25, R22 ;  /* 0x0000001619197220 */ /* 0x000fc80000400000 */
[----:B------:R-:W-:Y:S01]  /*37c0*/  @!P2 FMUL R8, R26, R25 ;  /* 0x000000191a08a220 */ /* 0x000fe20000400000 */
[----:B------:R-:W-:-:S07]  /*37d0*/  @!P0 LOP3.LUT R8, R7, 0x7fffffff, RZ, 0xc0, !PT ;  /* 0x7fffffff07088812 */ /* 0x000fce00078ec0ff */
.L_x_40:
[----:B------:R-:W-:Y:S05]  /*37e0*/  BSYNC.RECONVERGENT B0 ;  /* 0x0000000000007941 */ /* 0x000fea0003800200 */
.L_x_39:
[----:B------:R-:W-:Y:S01]  /*37f0*/  FADD R7, -R27, R28 ;  /* 0x0000001c1b077221 */ /* 0x000fe20000000100 */
[----:B-1----:R-:W-:Y:S01]  /*3800*/  FFMA R22, -R24, R23, 1 ;  /* 0x3f80000018167423 */ /* 0x002fe20000000117 */
[----:B------:R-:W-:Y:S01]  /*3810*/  FMUL R12, R12, R9 ;  /* 0x000000090c0c7220 */ /* 0x000fe20000400000 */
[----:B------:R-:W-:Y:S01]  /*3820*/  BSSY.RECONVERGENT B0, `(.L_x_41) ;  /* 0x000000d000007945 */ /* 0x000fe20003800200 */
[----:B------:R-:W-:Y:S01]  /*3830*/  FADD R7, R7, R8 ;  /* 0x0000000807077221 */ /* 0x000fe20000000000 */
[----:B------:R-:W-:Y:S01]  /*3840*/  FFMA R22, R23, R22, R23 ;  /* 0x0000001617167223 */ /* 0x000fe20000000017 */
[----:B------:R-:W-:Y:S02]  /*3850*/  FFMA R12, R13, R10, R12 ;  /* 0x0000000a0d0c7223 */ /* 0x000fe4000000000c */
[----:B------:R-:W1:Y:S01]  /*3860*/  FCHK P0, R7, R24 ;  /* 0x0000001807007302 */ /* 0x000e620000000000 */
[----:B------:R-:W-:Y:S01]  /*3870*/  FFMA R21, R7, R22, RZ ;  /* 0x0000001607157223 */ /* 0x000fe200000000ff */
[----:B------:R-:W-:-:S03]  /*3880*/  FFMA R11, R11, R6, R12 ;  /* 0x000000060b0b7223 */ /* 0x000fc6000000000c */
[----:B------:R-:W-:-:S04]  /*3890*/  FFMA R13, -R24, R21, R7 ;  /* 0x00000015180d7223 */ /* 0x000fc80000000107 */
[----:B------:R-:W-:Y:S01]  /*38a0*/  FFMA R13, R22, R13, R21 ;  /* 0x0000000d160d7223 */ /* 0x000fe20000000015 */
[----:B-1----:R-:W-:Y:S06]  /*38b0*/  @!P0 BRA `(.L_x_42) ;  /* 0x00000000000c8947 */ /* 0x002fec0003800000 */
[----:B------:R-:W-:-:S07]  /*38c0*/  MOV R22, 0x38e0 ;  /* 0x000038e000167802 */ /* 0x000fce0000000f00 */
[----:B0-----:R-:W-:Y:S05]  /*38d0*/  CALL.REL.NOINC `($__internal_1_$__cuda_sm3x_div_rn_noftz_f32_slowpath) ;  /* 0x0000001800987944 */ /* 0x001fea0003c00000 */
[----:B------:R-:W-:-:S07]  /*38e0*/  MOV R13, R7 ;  /* 0x00000007000d7202 */ /* 0x000fce0000000f00 */
.L_x_42:
[----:B------:R-:W-:Y:S05]  /*38f0*/  BSYNC.RECONVERGENT B0 ;  /* 0x0000000000007941 */ /* 0x000fea0003800200 */
.L_x_41:
[C---:B0-----:R-:W-:Y:S01]  /*3900*/  FADD R24, R11.reuse, R11 ;  /* 0x0000000b0b187221 */ /* 0x041fe20000000000 */
[----:B------:R-:W-:Y:S01]  /*3910*/  FSETP.NEU.AND P0, PT, R0, 1, PT ;  /* 0x3f8000000000780b */ /* 0x000fe20003f0d000 */
[----:B------:R-:W-:Y:S01]  /*3920*/  BSSY.RECONVERGENT B0, `(.L_x_43) ;  /* 0x0000048000007945 */ /* 0x000fe20003800200 */
[----:B------:R-:W-:Y:S01]  /*3930*/  HFMA2 R12, -RZ, RZ, 1.875, 0 ;  /* 0x3f800000ff0c7431 */ /* 0x000fe200000001ff */
[----:B------:R-:W0:Y:S01]  /*3940*/  MUFU.RCP R21, R24 ;  /* 0x0000001800157308 */ /* 0x000e220000001000 */
[----:B------:R-:W-:Y:S01]  /*3950*/  FSETP.NEU.AND P1, PT, R11, 1, PT ;  /* 0x3f8000000b00780b */ /* 0x000fe20003f2d000 */
[----:B------:R-:W-:Y:S01]  /*3960*/  FADD R29, -R29, R28 ;  /* 0x0000001c1d1d7221 */ /* 0x000fe20000000100 */
[----:B0-----:R-:W-:-:S07]  /*3970*/  FFMA R8, -R24, R21, 1 ;  /* 0x3f80000018087423 */ /* 0x001fce0000000115 */
        /* <DEDUP_REMOVED lines=29> */
[----:B------:R-:W-:-:S02]  /*3b50*/  FFMA R26, R7, 1.4426950216293334961, R26 ;  /* 0x3fb8aa3b071a7823 */ /* 0x000fc4000000001a */
[----:B------:R-:W-:Y:S01]  /*3b60*/  FMUL R25, R22, R25 ;  /* 0x0000001916197220 */ /* 0x000fe20000400000 */
[----:B------:R-:W-:-:S03]  /*3b70*/  FFMA R30, R23, R30, 0.12022458761930465698 ;  /* 0x3df6384f171e7423 */ /* 0x000fc6000000001e */
[----:B------:R-:W-:Y:S01]  /*3b80*/  FFMA R26, R25, 1.4426950216293334961, R26 ;  /* 0x3fb8aa3b191a7823 */ /* 0x000fe2000000001a */
[----:B------:R-:W-:Y:S01]  /*3b90*/  FMUL R30, R23, R30 ;  /* 0x0000001e171e7220 */ /* 0x000fe20000400000 */
[----:B------:R-:W-:Y:S02]  /*3ba0*/  HFMA2 R23, -RZ, RZ, 0.64013671875, -15.109375 ;  /* 0x391fcb8eff177431 */ /* 0x000fe400000001ff */
        /* <DEDUP_REMOVED lines=11> */
[----:B------:R-:W-:Y:S01]  /*3c60*/  FFMA R25, R25, 2, R22 ;  /* 0x4000000019197823 */ /* 0x000fe20000000016 */
[----:B0-----:R-:W-:Y:S01]  /*3c70*/  FADD R12, R7, -R26 ;  /* 0x8000001a070c7221 */ /* 0x001fe20000000000 */
[----:B------:R-:W-:-:S03]  /*3c80*/  FSETP.GT.AND P2, PT, R26, RZ, PT ;  /* 0x000000ff1a00720b */ /* 0x000fc60003f44000 */
[----:B------:R-:W-:Y:S01]  /*3c90*/  FADD R12, R12, R25 ;  /* 0x000000190c0c7221 */ /* 0x000fe20000000000 */
[----:B------:R-:W-:Y:S02]  /*3ca0*/  SEL R22, RZ, 0x83000000, P2 ;  /* 0x83000000ff167807 */ /* 0x000fe40001000000 */
[----:B------:R-:W-:Y:S01]  /*3cb0*/  FSETP.GEU.AND P2, PT, R7, RZ, PT ;  /* 0x000000ff0700720b */ /* 0x000fe20003f4e000 */
[----:B------:R-:W-:-:S04]  /*3cc0*/  FFMA R23, R12, R23, 0.0013391353422775864601 ;  /* 0x3aaf85ed0c177423 */ /* 0x000fc80000000017 */
[C---:B------:R-:W-:Y:S02]  /*3cd0*/  FFMA R25, R12.reuse, R23, 0.0096188392490148544312 ;  /* 0x3c1d98560c197423 */ /* 0x040fe40000000017 */
[----:B------:R0:W1:Y:S02]  /*3ce0*/  F2I.NTZ R23, R7 ;  /* 0x0000000700177305 */ /* 0x0000640000203100 */
[----:B------:R-:W-:-:S04]  /*3cf0*/  FFMA R25, R12, R25, 0.055503588169813156128 ;  /* 0x3d6357bb0c197423 */ /* 0x000fc80000000019 */
[----:B------:R-:W-:Y:S01]  /*3d00*/  FFMA R25, R12, R25, 0.24022644758224487305 ;  /* 0x3e75fdec0c197423 */ /* 0x000fe20000000019 */
[----:B0-----:R-:W-:-:S03]  /*3d10*/  @!P0 FADD R7, R0, R0 ;  /* 0x0000000000078221 */ /* 0x001fc60000000000 */
[----:B------:R-:W-:Y:S01]  /*3d20*/  FFMA R27, R12, R25, 0.69314718246459960938 ;  /* 0x3f3172180c1b7423 */ /* 0x000fe20000000019 */
[----:B------:R-:W-:-:S03]  /*3d30*/  IADD3 R25, PT, PT, R22, 0x7f000000, RZ ;  /* 0x7f00000016197810 */ /* 0x000fc60007ffe0ff */
[----:B------:R-:W-:Y:S01]  /*3d40*/  FFMA R26, R12, R27, 1 ;  /* 0x3f8000000c1a7423 */ /* 0x000fe2000000001b */
[----:B-1----:R-:W-:Y:S02]  /*3d50*/  LEA R23, R23, -R22, 0x17 ;  /* 0x8000001617177211 */ /* 0x002fe400078eb8ff */
[----:B------:R-:W-:Y:S01]  /*3d60*/  FSEL R12, RZ, +INF , !P2 ;  /* 0x7f800000ff0c7808 */ /* 0x000fe20005000000 */
[----:B------:R-:W-:-:S04]  /*3d70*/  FMUL R26, R25, R26 ;  /* 0x0000001a191a7220 */ /* 0x000fc80000400000 */
[----:B------:R-:W-:Y:S01]  /*3d80*/  @!P3 FMUL R12, R23, R26 ;  /* 0x0000001a170cb220 */ /* 0x000fe20000400000 */
[----:B------:R-:W-:-:S07]  /*3d90*/  @!P0 LOP3.LUT R12, R7, 0x7fffffff, RZ, 0xc0, !PT ;  /* 0x7fffffff070c8812 */ /* 0x000fce00078ec0ff */
.L_x_44:
[----:B------:R-:W-:Y:S05]  /*3da0*/  BSYNC.RECONVERGENT B0 ;  /* 0x0000000000007941 */ /* 0x000fea0003800200 */
.L_x_43:
[----:B------:R-:W-:Y:S01]  /*3db0*/  BSSY.RECONVERGENT B0, `(.L_x_45) ;  /* 0x0000045000007945 */ /* 0x000fe20003800200 */
[----:B------:R-:W-:Y:S01]  /*3dc0*/  FADD R7, R29, R12 ;  /* 0x0000000c1d077221 */ /* 0x000fe20000000000 */
[----:B------:R-:W-:Y:S02]  /*3dd0*/  MOV R12, 0x3f800000 ;  /* 0x3f800000000c7802 */ /* 0x000fe40000000f00 */
[----:B------:R-:W-:Y:S05]  /*3de0*/  @!P1 BRA `(.L_x_46) ;  /* 0x0000000400049947 */ /* 0x000fea0003800000 */
[----:B------:R-:W-:-:S13]  /*3df0*/  FSETP.NAN.AND P0, PT, |R11|, |R11|, PT ;  /* 0x4000000b0b00720b */ /* 0x000fda0003f08200 */
[----:B------:R-:W-:Y:S01]  /*3e00*/  @P0 FADD R12, R11, 2 ;  /* 0x400000000b0c0421 */ /* 0x000fe20000000000 */
[----:B------:R-:W-:Y:S06]  /*3e10*/  @P0 BRA `(.L_x_46) ;  /* 0x0000000000f80947 */ /* 0x000fec0003800000 */
[C---:B------:R-:W-:Y:S01]  /*3e20*/  FMUL R12, |R11|.reuse, 16777216 ;  /* 0x4b8000000b0c7820 */ /* 0x040fe20000400200 */
[----:B------:R-:W-:Y:S01]  /*3e30*/  FSETP.GEU.AND P0, PT, |R11|, 1.175494350822287508e-38, PT ;  /* 0x008000000b00780b */ /* 0x000fe20003f0e200 */
[----:B------:R-:W-:-:S03]  /*3e40*/  HFMA2 R28, -RZ, RZ, 0.771484375, 0.21533203125 ;  /* 0x3a2c32e4ff1c7431 */ /* 0x000fc600000001ff */
[----:B------:R-:W-:-:S04]  /*3e50*/  FSEL R12, R12, |R11|, !P0 ;  /* 0x4000000b0c0c7208 */ /* 0x000fc80004000000 */
[----:B------:R-:W-:-:S04]  /*3e60*/  IADD3 R22, PT, PT, R12, -0x3f3504f3, RZ ;  /* 0xc0cafb0d0c167810 */ /* 0x000fc80007ffe0ff */
[----:B------:R-:W-:Y:S02]  /*3e70*/  LOP3.LUT R25, R22, 0xff800000, RZ, 0xc0, !PT ;  /* 0xff80000016197812 */ /* 0x000fe400078ec0ff */
[----:B------:R-:W-:Y:S02]  /*3e80*/  FSEL R22, RZ, -24, P0 ;  /* 0xc1c00000ff167808 */ /* 0x000fe40000000000 */
[-C--:B------:R-:W-:Y:S02]  /*3e90*/  IADD3 R12, PT, PT, R12, -R25.reuse, RZ ;  /* 0x800000190c0c7210 */ /* 0x080fe40007ffe0ff */
[----:B------:R-:W-:Y:S02]  /*3ea0*/  I2FP.F32.S32 R25, R25 ;  /* 0x0000001900197245 */ /* 0x000fe40000201400 */
[----:B------:R-:W-:Y:S01]  /*3eb0*/  FSETP.NEU.AND P0, PT, |R11|, +INF , PT ;  /* 0x7f8000000b00780b */ /* 0x000fe20003f0d200 */
[C---:B------:R-:W-:Y:S01]  /*3ec0*/  FADD R23, R12.reuse, 1 ;  /* 0x3f8000000c177421 */ /* 0x040fe20000000000 */
[----:B------:R-:W-:Y:S01]  /*3ed0*/  FADD R29, R12, -1 ;  /* 0xbf8000000c1d7421 */ /* 0x000fe20000000000 */
[----:B------:R-:W-:Y:S01]  /*3ee0*/  FFMA R27, R25, 1.1920928955078125e-07, R22 ;  /* 0x34000000191b7823 */ /* 0x000fe20000000016 */
[----:B------:R-:W-:-:S02]  /*3ef0*/  FSETP.NEU.AND P0, PT, R11, RZ, P0 ;  /* 0x000000ff0b00720b */ /* 0x000fc4000070d000 */
        /* <DEDUP_REMOVED lines=26> */
[----:B------:R-:W-:Y:S02]  /*40a0*/  MOV R25, 0x391fcb8e ;  /* 0x391fcb8e00197802 */ /* 0x000fe40000000f00 */
[----:B------:R-:W-:Y:S01]  /*40b0*/  FSETP.GT.AND P2, PT, |R12|, 152, PT ;  /* 0x431800000c00780b */ /* 0x000fe20003f44200 */
        /* <DEDUP_REMOVED lines=20> */
.L_x_46:
[----:B------:R-:W-:Y:S05]  /*4200*/  BSYNC.RECONVERGENT B0 ;  /* 0x0000000000007941 */ /* 0x000fea0003800200 */
.L_x_45:
[----:B------:R-:W-:Y:S01]  /*4210*/  FADD R7, R7, R12 ;  /* 0x0000000c07077221 */ /* 0x000fe20000000000 */
[----:B------:R-:W-:Y:S01]  /*4220*/  FFMA R8, R21, R8, R21 ;  /* 0x0000000815087223 */ /* 0x000fe20000000015 */
[----:B------:R-:W-:Y:S01]  /*4230*/  BSSY.RECONVERGENT B0, `(.L_x_47) ;  /* 0x000000a000007945 */ /* 0x000fe20003800200 */
[----:B------:R-:W-:Y:S01]  /*4240*/  FSETP.NEU.AND P2, PT, R4, 1, PT ;  /* 0x3f8000000400780b */ /* 0x000fe20003f4d000 */
[----:B------:R-:W0:Y:S01]  /*4250*/  FCHK P0, R7, R24 ;  /* 0x0000001807007302 */ /* 0x000e220000000000 */
[----:B------:R-:W-:-:S04]  /*4260*/  FFMA R21, R7, R8, RZ ;  /* 0x0000000807157223 */ /* 0x000fc800000000ff */
[----:B------:R-:W-:-:S04]  /*4270*/  FFMA R12, -R24, R21, R7 ;  /* 0x00000015180c7223 */ /* 0x000fc80000000107 */
[----:B------:R-:W-:Y:S01]  /*4280*/  FFMA R12, R8, R12, R21 ;  /* 0x0000000c080c7223 */ /* 0x000fe20000000015 */
[----:B0-----:R-:W-:Y:S06]  /*4290*/  @!P0 BRA `(.L_x_48) ;  /* 0x00000000000c8947 */ /* 0x001fec0003800000 */
[----:B------:R-:W-:-:S07]  /*42a0*/  MOV R22, 0x42c0 ;  /* 0x000042c000167802 */ /* 0x000fce0000000f00 */
[----:B------:R-:W-:Y:S05]  /*42b0*/  CALL.REL.NOINC `($__internal_1_$__cuda_sm3x_div_rn_noftz_f32_slowpath) ;  /* 0x0000001000207944 */ /* 0x000fea0003c00000 */
[----:B------:R-:W-:-:S07]  /*42c0*/  MOV R12, R7 ;  /* 0x00000007000c7202 */ /* 0x000fce0000000f00 */
.L_x_48:
[----:B------:R-:W-:Y:S05]  /*42d0*/  BSYNC.RECONVERGENT B0 ;  /* 0x0000000000007941 */ /* 0x000fea0003800200 */
.L_x_47:
[----:B------:R-:W0:Y:S01]  /*42e0*/  MUFU.RCP R8, R11 ;  /* 0x0000000b00087308 */ /* 0x000e220000001000 */
[----:B------:R-:W-:Y:S07]  /*42f0*/  BSSY.RECONVERGENT B0, `(.L_x_49) ;  /* 0x000000c000007945 */ /* 0x000fee0003800200 */
[----:B------:R-:W1:Y:S01]  /*4300*/  FCHK P0, R0, R11 ;  /* 0x0000000b00007302 */ /* 0x000e620000000000 */
[----:B0-----:R-:W-:-:S04]  /*4310*/  FFMA R7, -R11, R8, 1 ;  /* 0x3f8000000b077423 */ /* 0x001fc80000000108 */
[----:B------:R-:W-:-:S04]  /*4320*/  FFMA R7, R8, R7, R8 ;  /* 0x0000000708077223 */ /* 0x000fc80000000008 */
[----:B------:R-:W-:-:S04]  /*4330*/  FFMA R8, R0, R7, RZ ;  /* 0x0000000700087223 */ /* 0x000fc800000000ff */
[----:B------:R-:W-:-:S04]  /*4340*/  FFMA R21, -R11, R8, R0 ;  /* 0x000000080b157223 */ /* 0x000fc80000000100 */
[----:B------:R-:W-:Y:S01]  /*4350*/  FFMA R7, R7, R21, R8 ;  /* 0x0000001507077223 */ /* 0x000fe20000000008 */
[----:B-1----:R-:W-:Y:S06]  /*4360*/  @!P0 BRA `(.L_x_50) ;  /* 0x0000000000108947 */ /* 0x002fec0003800000 */
[----:B------:R-:W-:Y:S02]  /*4370*/  MOV R7, R0 ;  /* 0x0000000000077202 */ /* 0x000fe40000000f00 */
[----:B------:R-:W-:Y:S02]  /*4380*/  MOV R24, R11 ;  /* 0x0000000b00187202 */ /* 0x000fe40000000f00 */
[----:B------:R-:W-:-:S07]  /*4390*/  MOV R22, 0x43b0 ;  /* 0x000043b000167802 */ /* 0x000fce0000000f00 */
[----:B------:R-:W-:Y:S05]  /*43a0*/  CALL.REL.NOINC `($__internal_1_$__cuda_sm3x_div_rn_noftz_f32_slowpath) ;  /* 0x0000000c00e47944 */ /* 0x000fea0003c00000 */
.L_x_50:
[----:B------:R-:W-:Y:S05]  /*43b0*/  BSYNC.RECONVERGENT B0 ;  /* 0x0000000000007941 */ /* 0x000fea0003800200 */
.L_x_49:
[----:B------:R-:W-:Y:S01]  /*43c0*/  FFMA R7, -R7, R13, R12 ;  /* 0x0000000d07077223 */ /* 0x000fe2000000010c */
[----:B------:R-:W-:Y:S01]  /*43d0*/  BSSY.RECONVERGENT B0, `(.L_x_51) ;  /* 0x000000d000007945 */ /* 0x000fe20003800200 */
        /* <DEDUP_REMOVED lines=12> */
.L_x_52:
[----:B------:R-:W-:Y:S05]  /*44a0*/  BSYNC.RECONVERGENT B0 ;  /* 0x0000000000007941 */ /* 0x000fea0003800200 */
.L_x_51:
        /* <DEDUP_REMOVED lines=15> */
[----:B------:R-:W-:-:S05]  /*45a0*/  IADD3 R4, PT, PT, R4, -R5, RZ ;  /* 0x8000000504047210 */ /* 0x000fca0007ffe0ff */
[C---:B------:R-:W-:Y:S01]  /*45b0*/  FADD R21, R4.reuse, 1 ;  /* 0x3f80000004157421 */ /* 0x040fe20000000000 */
[----:B------:R-:W-:Y:S01]  /*45c0*/  FADD R12, R4, -1 ;  /* 0xbf800000040c7421 */ /* 0x000fe20000000000 */
[----:B------:R-:W-:-:S03]  /*45d0*/  I2FP.F32.S32 R4, R5 ;  /* 0x0000000500047245 */ /* 0x000fc60000201400 */
[----:B------:R-:W-:Y:S01]  /*45e0*/  FADD R8, R12, R12 ;  /* 0x0000000c0c087221 */ /* 0x000fe20000000000 */
[----:B------:R-:W0:Y:S03]  /*45f0*/  MUFU.RCP R21, R21 ;  /* 0x0000001500157308 */ /* 0x000e260000001000 */
[----:B0-----:R-:W-:Y:S01]  /*4600*/  FMUL R5, R21, R8 ;  /* 0x0000000815057220 */ /* 0x001fe20000400000 */
[----:B------:R-:W-:-:S03]  /*4610*/  FFMA R8, R4, 1.1920928955078125e-07, R11 ;  /* 0x3400000004087823 */ /* 0x000fc6000000000b */
        /* <DEDUP_REMOVED lines=23> */
[----:B------:R-:W-:Y:S01]  /*4790*/  HFMA2 R11, -RZ, RZ, 0.64013671875, -15.109375 ;  /* 0x391fcb8eff0b7431 */ /* 0x000fe200000001ff */
[----:B------:R-:W-:Y:S02]  /*47a0*/  FSETP.GT.AND P3, PT, |R8|, 152, PT ;  /* 0x431800000800780b */ /* 0x000fe40003f64200 */
        /* <DEDUP_REMOVED lines=20> */
.L_x_54:
[----:B------:R-:W-:Y:S05]  /*48f0*/  BSYNC.RECONVERGENT B0 ;  /* 0x0000000000007941 */ /* 0x000fea0003800200 */
.L_x_53:
[----:B------:R-:W-:Y:S01]  /*4900*/  BSSY.RECONVERGENT B0, `(.L_x_55) ;  /* 0x0000045000007945 */ /* 0x000fe20003800200 */
[----:B------:R-:W-:Y:S01]  /*4910*/  FADD R0, -R5, R0 ;  /* 0x0000000005007221 */ /* 0x000fe20000000100 */
        /* <DEDUP_REMOVED lines=67> */
.L_x_56:
[----:B------:R-:W-:Y:S05]  /*4d50*/  BSYNC.RECONVERGENT B0 ;  /* 0x0000000000007941 */ /* 0x000fea0003800200 */
.L_x_55:
[----:B------:R-:W-:Y:S01]  /*4d60*/  FADD R8, R0, -R5 ;  /* 0x8000000500087221 */ /* 0x000fe20000000000 */
[----:B------:R-:W-:Y:S03]  /*4d70*/  BSSY.RECONVERGENT B0, `(.L_x_57) ;  /* 0x000000d000007945 */ /* 0x000fe60003800200 */
        /* <DEDUP_REMOVED lines=8> */
.L_x_58:
[----:B------:R-:W-:Y:S01]  /*4e00*/  FMUL.FTZ R0, R8, R5 ;  /* 0x0000000508007220 */ /* 0x000fe20000410000 */
[----:B------:R-:W-:-:S03]  /*4e10*/  FMUL.FTZ R4, R5, 0.5 ;  /* 0x3f00000005047820 */ /* 0x000fc60000410000 */
[----:B------:R-:W-:-:S04]  /*4e20*/  FFMA R5, -R0, R0, R8 ;  /* 0x0000000000057223 */ /* 0x000fc80000000108 */
[----:B------:R-:W-:-:S07]  /*4e30*/  FFMA R0, R5, R4, R0 ;  /* 0x0000000405007223 */ /* 0x000fce0000000000 */
.L_x_59:
[----:B------:R-:W-:Y:S05]  /*4e40*/  BSYNC.RECONVERGENT B0 ;  /* 0x0000000000007941 */ /* 0x000fea0003800200 */
.L_x_57:
[C---:B------:R-:W-:Y:S01]  /*4e50*/  FMUL R4, R7.reuse, R10 ;  /* 0x0000000a07047220 */ /* 0x040fe20000400000 */
[C---:B------:R-:W-:Y:S01]  /*4e60*/  FMUL R8, R7.reuse, R9 ;  /* 0x0000000907087220 */ /* 0x040fe20000400000 */
[----:B------:R-:W-:Y:S01]  /*4e70*/  FMUL R7, R7, R6 ;  /* 0x0000000607077220 */ /* 0x000fe20000400000 */
[----:B------:R-:W-:Y:S01]  /*4e80*/  FMUL R11, R9, R14 ;  /* 0x0000000e090b7220 */ /* 0x000fe20000400000 */
[CC--:B------:R-:W-:Y:S01]  /*4e90*/  FFMA R5, R13.reuse, R16.reuse, R4 ;  /* 0x000000100d057223 */ /* 0x0c0fe20000000004 */
[----:B------:R-:W-:Y:S01]  /*4ea0*/  FMUL R21, R6, R16 ;  /* 0x0000001006157220 */ /* 0x000fe20000400000 */
[CC--:B------:R-:W-:Y:S01]  /*4eb0*/  FFMA R8, R13.reuse, R15.reuse, R8 ;  /* 0x0000000f0d087223 */ /* 0x0c0fe20000000008 */
[-C--:B------:R-:W-:Y:S01]  /*4ec0*/  FFMA R7, R13, R14.reuse, R7 ;  /* 0x0000000e0d077223 */ /* 0x080fe20000000007 */
[-C--:B------:R-:W-:Y:S01]  /*4ed0*/  FMUL R4, R10, R15.reuse ;  /* 0x0000000f0a047220 */ /* 0x080fe20000400000 */
[----:B------:R-:W-:Y:S01]  /*4ee0*/  FFMA R6, R6, R15, -R11 ;  /* 0x0000000f06067223 */ /* 0x000fe2000000080b */
[----:B------:R-:W-:Y:S01]  /*4ef0*/  FFMA R10, R10, R14, -R21 ;  /* 0x0000000e0a0a7223 */ /* 0x000fe20000000815 */
[----:B------:R-:W-:Y:S01]  /*4f00*/  FADD R5, R20, R5 ;  /* 0x0000000514057221 */ /* 0x000fe20000000000 */
[----:B------:R-:W-:Y:S01]  /*4f10*/  FADD R19, R19, R8 ;  /* 0x0000000813137221 */ /* 0x000fe20000000000 */
[----:B------:R-:W-:Y:S01]  /*4f20*/  FFMA R4, R9, R16, -R4 ;  /* 0x0000001009047223 */ /* 0x000fe20000000804 */
[----:B------:R-:W-:Y:S01]  /*4f30*/  FADD R7, R18, R7 ;  /* 0x0000000712077221 */ /* 0x000fe20000000000 */
[-C--:B------:R-:W-:Y:S01]  /*4f40*/  FFMA R5, -R6, R0.reuse, R5 ;  /* 0x0000000006057223 */ /* 0x080fe20000000105 */
[-C--:B------:R-:W-:Y:S01]  /*4f50*/  FFMA R19, -R10, R0.reuse, R19 ;  /* 0x000000000a137223 */ /* 0x080fe20000000113 */
[----:B------:R-:W-:Y:S01]  /*4f60*/  LOP3.LUT P0, RZ, R17, 0x3, RZ, 0xc0, !PT ;  /* 0x0000000311ff7812 */ /* 0x000fe2000780c0ff */
[----:B------:R-:W-:-:S02]  /*4f70*/  FFMA R7, -R4, R0, R7 ;  /* 0x0000000004077223 */ /* 0x000fc40000000107 */
[----:B------:R0:W-:Y:S04]  /*4f80*/  STG.E desc[UR4][R2.64], R5 ;  /* 0x0000000502007986 */ /* 0x0001e8000c101904 */
[----:B------:R0:W-:Y:S04]  /*4f90*/  STG.E desc[UR4][R2.64+0x4], R19 ;  /* 0x0000041302007986 */ /* 0x0001e8000c101904 */
[----:B------:R0:W-:Y:S01]  /*4fa0*/  STG.E desc[UR4][R2.64+0x8], R7 ;  /* 0x0000080702007986 */ /* 0x0001e2000c101904 */
[----:B------:R-:W-:Y:S06]  /*4fb0*/  BAR.SYNC.DEFER_BLOCKING 0x0 ;  /* 0x0000000000007b1d */ /* 0x000fec0000010000 */
[----:B------:R-:W-:Y:S05]  /*4fc0*/  @P0 EXIT ;  /* 0x000000000000094d */ /* 0x000fea0003800000 */
[----:B------:R-:W2:Y:S01]  /*4fd0*/  LDG.E R0, desc[UR4][R2.64] ;  /* 0x0000000402007981 */ /* 0x000ea2000c1e1900 */
[----:B0-----:R-:W0:Y:S03]  /*4fe0*/  LDC.64 R4, c[0x0][0x3a0] ;  /* 0x0000e800ff047b82 */ /* 0x001e260000000a00 */
[----:B------:R-:W3:Y:S04]  /*4ff0*/  LDG.E R6, desc[UR4][R2.64+0x4] ;  /* 0x0000040402067981 */ /* 0x000ee8000c1e1900 */
[----:B------:R-:W4:Y:S04]  /*5000*/  LDG.E R7, desc[UR4][R2.64+0x8] ;  /* 0x0000080402077981 */ /* 0x000f28000c1e1900 */
[----:B------:R-:W5:Y:S04]  /*5010*/  LDG.E R9, desc[UR4][R2.64+0xc] ;  /* 0x00000c0402097981 */ /* 0x000f68000c1e1900 */
[----:B------:R-:W5:Y:S04]  /*5020*/  LDG.E R11, desc[UR4][R2.64+0x10] ;  /* 0x00001004020b7981 */ /* 0x000f68000c1e1900 */
[----:B------:R-:W5:Y:S04]  /*5030*/  LDG.E R8, desc[UR4][R2.64+0x14] ;  /* 0x0000140402087981 */ /* 0x000f68000c1e1900 */
[----:B------:R-:W5:Y:S04]  /*5040*/  LDG.E R13, desc[UR4][R2.64+0x18] ;  /* 0x00001804020d7981 */ /* 0x000f68000c1e1900 */
[----:B------:R-:W5:Y:S04]  /*5050*/  LDG.E R15, desc[UR4][R2.64+0x1c] ;  /* 0x00001c04020f7981 */ /* 0x000f68000c1e1900 */
[----:B------:R-:W5:Y:S04]  /*5060*/  LDG.E R10, desc[UR4][R2.64+0x20] ;  /* 0x00002004020a7981 */ /* 0x000f68000c1e1900 */
[----:B------:R-:W5:Y:S04]  /*5070*/  LDG.E R19, desc[UR4][R2.64+0x24] ;  /* 0x0000240402137981 */ /* 0x000f68000c1e1900 */
[----:B------:R-:W5:Y:S04]  /*5080*/  LDG.E R21, desc[UR4][R2.64+0x28] ;  /* 0x0000280402157981 */ /* 0x000f68000c1e1900 */
[----:B------:R1:W5:Y:S01]  /*5090*/  LDG.E R12, desc[UR4][R2.64+0x2c] ;  /* 0x00002c04020c7981 */ /* 0x000362000c1e1900 */
[----:B------:R-:W-:-:S05]  /*50a0*/  SHF.R.S32.HI R17, RZ, 0x2, R17 ;  /* 0x00000002ff117819 */ /* 0x000fca0000011411 */
[----:B0-----:R-:W-:-:S04]  /*50b0*/  IMAD.WIDE R4, R17, 0xc, R4 ;  /* 0x0000000c11047825 */ /* 0x001fc800078e0204 */
[----:B--2---:R-:W-:Y:S01]  /*50c0*/  FADD R0, RZ, R0 ;  /* 0x00000000ff007221 */ /* 0x004fe20000000000 */
[----:B---3--:R-:W-:Y:S01]  /*50d0*/  FADD R6, RZ, R6 ;  /* 0x00000006ff067221 */ /* 0x008fe20000000000 */
[----:B----4-:R-:W-:Y:S02]  /*50e0*/  FADD R7, RZ, R7 ;  /* 0x00000007ff077221 */ /* 0x010fe40000000000 */
[----:B-----5:R-:W-:Y:S01]  /*50f0*/  FADD R0, R0, R9 ;  /* 0x0000000900007221 */ /* 0x020fe20000000000 */
[----:B------:R-:W-:Y:S01]  /*5100*/  FADD R6, R6, R11 ;  /* 0x0000000b06067221 */ /* 0x000fe20000000000 */
[----:B------:R-:W-:Y:S02]  /*5110*/  FADD R7, R7, R8 ;  /* 0x0000000807077221 */ /* 0x000fe40000000000 */
[----:B------:R-:W-:Y:S01]  /*5120*/  FADD R0, R0, R13 ;  /* 0x0000000d00007221 */ /* 0x000fe20000000000 */
[----:B------:R-:W-:Y:S01]  /*5130*/  FADD R6, R6, R15 ;  /* 0x0000000f06067221 */ /* 0x000fe20000000000 */
[----:B------:R-:W-:-:S02]  /*5140*/  FADD R7, R7, R10 ;  /* 0x0000000a07077221 */ /* 0x000fc40000000000 */
[----:B------:R-:W-:Y:S01]  /*5150*/  FADD R0, R0, R19 ;  /* 0x0000001300007221 */ /* 0x000fe20000000000 */
[----:B------:R-:W-:-:S03]  /*5160*/  FADD R6, R6, R21 ;  /* 0x0000001506067221 */ /* 0x000fc60000000000 */
[----:B-1----:R-:W-:Y:S01]  /*5170*/  FMUL R3, R0, 0.25 ;  /* 0x3e80000000037820 */ /* 0x002fe20000400000 */
[----:B------:R-:W-:Y:S01]  /*5180*/  FADD R7, R7, R12 ;  /* 0x0000000c07077221 */ /* 0x000fe20000000000 */
[----:B------:R-:W-:-:S03]  /*5190*/  FMUL R9, R6, 0.25 ;  /* 0x3e80000006097820 */ /* 0x000fc60000400000 */
[----:B------:R-:W-:Y:S01]  /*51a0*/  STG.E desc[UR4][R4.64], R3 ;  /* 0x0000000304007986 */ /* 0x000fe2000c101904 */
[----:B------:R-:W-:-:S03]  /*51b0*/  FMUL R7, R7, 0.25 ;  /* 0x3e80000007077820 */ /* 0x000fc60000400000 */
[----:B------:R-:W-:Y:S04]  /*51c0*/  STG.E desc[UR4][R4.64+0x4], R9 ;  /* 0x0000040904007986 */ /* 0x000fe8000c101904 */
[----:B------:R-:W-:Y:S01]  /*51d0*/  STG.E desc[UR4][R4.64+0x8], R7 ;  /* 0x0000080704007986 */ /* 0x000fe2000c101904 */
[----:B------:R-:W-:Y:S05]  /*51e0*/  EXIT ;  /* 0x000000000000794d */ /* 0x000fea0003800000 */
        .weak           $__internal_0_$__cuda_sm20_sqrt_rn_f32_slowpath
        .type           $__internal_0_$__cuda_sm20_sqrt_rn_f32_slowpath,@function
        .size           $__internal_0_$__cuda_sm20_sqrt_rn_f32_slowpath,($__internal_1_$__cuda_sm3x_div_rn_noftz_f32_slowpath - $__internal_0_$__cuda_sm20_sqrt_rn_f32_slowpath)
$__internal_0_$__cuda_sm20_sqrt_rn_f32_slowpath:
[----:B------:R-:W-:-:S13]  /*51f0*/  LOP3.LUT P0, RZ, R8, 0x7fffffff, RZ, 0xc0, !PT ;  /* 0x7fffffff08ff7812 */ /* 0x000fda000780c0ff */
[----:B------:R-:W-:Y:S01]  /*5200*/  @!P0 MOV R21, R8 ;  /* 0x0000000800158202 */ /* 0x000fe20000000f00 */
[----:B------:R-:W-:Y:S06]  /*5210*/  @!P0 BRA `(.L_x_60) ;  /* 0x0000000000408947 */ /* 0x000fec0003800000 */
[----:B------:R-:W-:-:S13]  /*5220*/  FSETP.GEU.FTZ.AND P0, PT, R8, RZ, PT ;  /* 0x000000ff0800720b */ /* 0x000fda0003f1e000 */
[----:B------:R-:W-:Y:S01]  /*5230*/  @!P0 MOV R21, 0x7fffffff ;  /* 0x7fffffff00158802 */ /* 0x000fe20000000f00 */
[----:B------:R-:W-:Y:S06]  /*5240*/  @!P0 BRA `(.L_x_60) ;  /* 0x0000000000348947 */ /* 0x000fec0003800000 */
[----:B------:R-:W-:-:S13]  /*5250*/  FSETP.GTU.FTZ.AND P0, PT, |R8|, +INF , PT ;  /* 0x7f8000000800780b */ /* 0x000fda0003f1c200 */
[----:B------:R-:W-:Y:S01]  /*5260*/  @P0 FADD.FTZ R21, R8, 1 ;  /* 0x3f80000008150421 */ /* 0x000fe20000010000 */
[----:B------:R-:W-:Y:S06]  /*5270*/  @P0 BRA `(.L_x_60) ;  /* 0x0000000000280947 */ /* 0x000fec0003800000 */
[----:B------:R-:W-:-:S13]  /*5280*/  FSETP.NEU.FTZ.AND P0, PT, |R8|, +INF , PT ;  /* 0x7f8000000800780b */ /* 0x000fda0003f1d200 */
[----:B------:R-:W-:-:S04]  /*5290*/  @P0 FFMA R23, R8, 1.84467440737095516160e+19, RZ ;  /* 0x5f80000008170823 */ /* 0x000fc800000000ff */
[----:B------:R-:W0:Y:S02]  /*52a0*/  @P0 MUFU.RSQ R24, R23 ;  /* 0x0000001700180308 */ /* 0x000e240000001400 */
[----:B0-----:R-:W-:Y:S01]  /*52b0*/  @P0 FMUL.FTZ R26, R23, R24 ;  /* 0x00000018171a0220 */ /* 0x001fe20000410000 */
[----:B------:R-:W-:-:S03]  /*52c0*/  @P0 FMUL.FTZ R24, R24, 0.5 ;  /* 0x3f00000018180820 */ /* 0x000fc60000410000 */
[----:B------:R-:W-:-:S04]  /*52d0*/  @P0 FADD.FTZ R21, -R26, -RZ ;  /* 0x800000ff1a150221 */ /* 0x000fc80000010100 */
[----:B------:R-:W-:Y:S01]  /*52e0*/  @P0 FFMA R25, R26, R21, R23 ;  /* 0x000000151a190223 */ /* 0x000fe20000000017 */
[----:B------:R-:W-:-:S03]  /*52f0*/  @!P0 MOV R21, R8 ;  /* 0x0000000800158202 */ /* 0x000fc60000000f00 */
[----:B------:R-:W-:-:S04]  /*5300*/  @P0 FFMA R24, R25, R24, R26 ;  /* 0x0000001819180223 */ /* 0x000fc8000000001a */
[----:B------:R-:W-:-:S07]  /*5310*/  @P0 FMUL.FTZ R21, R24, 2.3283064365386962891e-10 ;  /* 0x2f80000018150820 */ /* 0x000fce0000410000 */
.L_x_60:
[----:B------:R-:W-:-:S04]  /*5320*/  HFMA2 R23, -RZ, RZ, 0, 0 ;  /* 0x00000000ff177431 */ /* 0x000fc800000001ff */
[----:B------:R-:W-:Y:S05]  /*5330*/  RET.REL.NODEC R22 `(_Z15calculate_trailP8distanceP5pointS2_S2_S2_) ;  /* 0xffffffac16307950 */ /* 0x000fea0003c3ffff */
        .weak           $__internal_1_$__cuda_sm3x_div_rn_noftz_f32_slowpath
        .type           $__internal_1_$__cuda_sm3x_div_rn_noftz_f32_slowpath,@function
        .size           $__internal_1_$__cuda_sm3x_div_rn_noftz_f32_slowpath,(.L_x_74 - $__internal_1_$__cuda_sm3x_div_rn_noftz_f32_slowpath)
$__internal_1_$__cuda_sm3x_div_rn_noftz_f32_slowpath:
[----:B------:R-:W-:Y:S01]  /*5340*/  SHF.R.U32.HI R8, RZ, 0x17, R24 ;  /* 0x00000017ff087819 */ /* 0x000fe20000011618 */
[----:B------:R-:W-:Y:S01]  /*5350*/  BSSY.RECONVERGENT B1, `(.L_x_61) ;  /* 0x0000063000017945 */ /* 0x000fe20003800200 */
[----:B------:R-:W-:Y:S02]  /*5360*/  SHF.R.U32.HI R23, RZ, 0x17, R7 ;  /* 0x00000017ff177819 */ /* 0x000fe40000011607 */
[----:B------:R-:W-:Y:S02]  /*5370*/  LOP3.LUT R8, R8, 0xff, RZ, 0xc0, !PT ;  /* 0x000000ff08087812 */ /* 0x000fe400078ec0ff */
[----:B------:R-:W-:Y:S02]  /*5380*/  LOP3.LUT R23, R23, 0xff, RZ, 0xc0, !PT ;  /* 0x000000ff17177812 */ /* 0x000fe400078ec0ff */
[----:B------:R-:W-:Y:S02]  /*5390*/  IADD3 R25, PT, PT, R8, -0x1, RZ ;  /* 0xffffffff08197810 */ /* 0x000fe40007ffe0ff */
[----:B------:R-:W-:-:S02]  /*53a0*/  IADD3 R21, PT, PT, R23, -0x1, RZ ;  /* 0xffffffff17157810 */ /* 0x000fc40007ffe0ff */
[----:B------:R-:W-:-:S04]  /*53b0*/  ISETP.GT.U32.AND P0, PT, R25, 0xfd, PT ;  /* 0x000000fd1900780c */ /* 0x000fc80003f04070 */
[----:B------:R-:W-:-:S13]  /*53c0*/  ISETP.GT.U32.OR P0, PT, R21, 0xfd, P0 ;  /* 0x000000fd1500780c */ /* 0x000fda0000704470 */
[----:B------:R-:W-:Y:S01]  /*53d0*/  @!P0 MOV R21, RZ ;  /* 0x000000ff00158202 */ /* 0x000fe20000000f00 */
[----:B------:R-:W-:Y:S06]  /*53e0*/  @!P0 BRA `(.L_x_62) ;  /* 0x0000000000608947 */ /* 0x000fec0003800000 */
[----:B------:R-:W-:Y:S02]  /*53f0*/  FSETP.GTU.FTZ.AND P0, PT, |R7|, +INF , PT ;  /* 0x7f8000000700780b */ /* 0x000fe40003f1c200 */
[----:B------:R-:W-:-:S04]  /*5400*/  FSETP.GTU.FTZ.AND P1, PT, |R24|, +INF , PT ;  /* 0x7f8000001800780b */ /* 0x000fc80003f3c200 */
[----:B------:R-:W-:-:S13]  /*5410*/  PLOP3.LUT P0, PT, P0, P1, PT, 0xf8, 0x8f ;  /* 0x00000000008f781c */ /* 0x000fda0000703f70 */
[----:B------:R-:W-:Y:S05]  /*5420*/  @P0 BRA `(.L_x_63) ;  /* 0x0000000400500947 */ /* 0x000fea0003800000 */
[----:B------:R-:W-:-:S13]  /*5430*/  LOP3.LUT P0, RZ, R24, 0x7fffffff, R7, 0xc8, !PT ;  /* 0x7fffffff18ff7812 */ /* 0x000fda000780c807 */
[----:B------:R-:W-:Y:S05]  /*5440*/  @!P0 BRA `(.L_x_64) ;  /* 0x0000000400408947 */ /* 0x000fea0003800000 */
[C---:B------:R-:W-:Y:S02]  /*5450*/  FSETP.NEU.FTZ.AND P1, PT, |R7|.reuse, +INF , PT ;  /* 0x7f8000000700780b */ /* 0x040fe40003f3d200 */
[----:B------:R-:W-:Y:S02]  /*5460*/  FSETP.NEU.FTZ.AND P3, PT, |R24|, +INF , PT ;  /* 0x7f8000001800780b */ /* 0x000fe40003f7d200 */
[----:B------:R-:W-:-:S11]  /*5470*/  FSETP.NEU.FTZ.AND P0, PT, |R7|, +INF , PT ;  /* 0x7f8000000700780b */ /* 0x000fd60003f1d200 */
[----:B------:R-:W-:Y:S05]  /*5480*/  @!P3 BRA !P1, `(.L_x_64) ;  /* 0x000000040030b947 */ /* 0x000fea0004800000 */
[----:B------:R-:W-:-:S04]  /*5490*/  LOP3.LUT P1, RZ, R7, 0x7fffffff, RZ, 0xc0, !PT ;  /* 0x7fffffff07ff7812 */ /* 0x000fc8000782c0ff */
[----:B------:R-:W-:-:S13]  /*54a0*/  PLOP3.LUT P1, PT, P3, P1, PT, 0x2f, 0xf2 ;  /* 0x0000000000f2781c */ /* 0x000fda0001f22577 */
[----:B------:R-:W-:Y:S05]  /*54b0*/  @P1 BRA `(.L_x_65) ;  /* 0x00000004001c1947 */ /* 0x000fea0003800000 */
[----:B------:R-:W-:-:S04]  /*54c0*/  LOP3.LUT P1, RZ, R24, 0x7fffffff, RZ, 0xc0, !PT ;  /* 0x7fffffff18ff7812 */ /* 0x000fc8000782c0ff */
[----:B------:R-:W-:-:S13]  /*54d0*/  PLOP3.LUT P0, PT, P0, P1, PT, 0x2f, 0xf2 ;  /* 0x0000000000f2781c */ /* 0x000fda0000702577 */
[----:B------:R-:W-:Y:S05]  /*54e0*/  @P0 BRA `(.L_x_66) ;  /* 0x0000000400040947 */ /* 0x000fea0003800000 */
[----:B------:R-:W-:Y:S02]  /*54f0*/  IADD3 R21, PT, PT, R23, -0x1, RZ ;  /* 0xffffffff17157810 */ /* 0x000fe40007ffe0ff */
[----:B------:R-:W-:Y:S02]  /*5500*/  ISETP.GE.AND P1, PT, R25, RZ, PT ;  /* 0x000000ff1900720c */ /* 0x000fe40003f26270 */
[----:B------:R-:W-:-:S11]  /*5510*/  ISETP.GE.AND P0, PT, R21, RZ, PT ;  /* 0x000000ff1500720c */ /* 0x000fd60003f06270 */
[----:B------:R-:W-:Y:S02]  /*5520*/  @!P1 FFMA R24, R24, 1.84467440737095516160e+19, RZ ;  /* 0x5f80000018189823 */ /* 0x000fe400000000ff */
[----:B------:R-:W-:Y:S01]  /*5530*/  @P0 MOV R21, RZ ;  /* 0x000000ff00150202 */ /* 0x000fe20000000f00 */
[----:B------:R-:W-:Y:S01]  /*5540*/  @!P0 FFMA R7, R7, 1.84467440737095516160e+19, RZ ;  /* 0x5f80000007078823 */ /* 0x000fe200000000ff */
[----:B------:R-:W-:-:S04]  /*5550*/  @!P0 MOV R21, 0xffffffc0 ;  /* 0xffffffc000158802 */ /* 0x000fc80000000f00 */
[----:B------:R-:W-:-:S07]  /*5560*/  @!P1 IADD3 R21, PT, PT, R21, 0x40, RZ ;  /* 0x0000004015159810 */ /* 0x000fce0007ffe0ff */
.L_x_62:
[----:B------:R-:W-:Y:S01]  /*5570*/  LEA R25, R8, 0xc0800000, 0x17 ;  /* 0xc080000008197811 */ /* 0x000fe200078eb8ff */
[----:B------:R-:W-:Y:S01]  /*5580*/  BSSY.RECONVERGENT B2, `(.L_x_67) ;  /* 0x0000036000027945 */ /* 0x000fe20003800200 */
[----:B------:R-:W-:Y:S02]  /*5590*/  IADD3 R23, PT, PT, R23, -0x7f, RZ ;  /* 0xffffff8117177810 */ /* 0x000fe40007ffe0ff */
[----:B------:R-:W-:-:S03]  /*55a0*/  IADD3 R32, PT, PT, -R25, R24, RZ ;  /* 0x0000001819207210 */ /* 0x000fc60007ffe1ff */
[C---:B------:R-:W-:Y:S01]  /*55b0*/  IMAD R7, R23.reuse, -0x800000, R7 ;  /* 0xff80000017077824 */ /* 0x040fe200078e0207 */
[----:B------:R0:W1:Y:S01]  /*55c0*/  MUFU.RCP R25, R32 ;  /* 0x0000002000197308 */ /* 0x0000620000001000 */
[----:B------:R-:W-:Y:S01]  /*55d0*/  FADD.FTZ R24, -R32, -RZ ;  /* 0x800000ff20187221 */ /* 0x000fe20000010100 */
[----:B0-----:R-:W-:-:S04]  /*55e0*/  IADD3 R32, PT, PT, R23, 0x7f, -R8 ;  /* 0x0000007f17207810 */ /* 0x001fc80007ffe808 */
[----:B------:R-:W-:Y:S01]  /*55f0*/  IADD3 R32, PT, PT, R32, R21, RZ ;  /* 0x0000001520207210 */ /* 0x000fe20007ffe0ff */
[----:B-1----:R-:W-:-:S04]  /*5600*/  FFMA R26, R25, R24, 1 ;  /* 0x3f800000191a7423 */ /* 0x002fc80000000018 */
[----:B------:R-:W-:-:S04]  /*5610*/  FFMA R26, R25, R26, R25 ;  /* 0x0000001a191a7223 */ /* 0x000fc80000000019 */
[----:B------:R-:W-:-:S04]  /*5620*/  FFMA R25, R7, R26, RZ ;  /* 0x0000001a07197223 */ /* 0x000fc800000000ff */
[----:B------:R-:W-:-:S04]  /*5630*/  FFMA R27, R24, R25, R7 ;  /* 0x00000019181b7223 */ /* 0x000fc80000000007 */
[----:B------:R-:W-:-:S04]  /*5640*/  FFMA R27, R26, R27, R25 ;  /* 0x0000001b1a1b7223 */ /* 0x000fc80000000019 */
[----:B------:R-:W-:-:S04]  /*5650*/  FFMA R24, R24, R27, R7 ;  /* 0x0000001b18187223 */ /* 0x000fc80000000007 */
[----:B------:R-:W-:-:S05]  /*5660*/  FFMA R7, R26, R24, R27 ;  /* 0x000000181a077223 */ /* 0x000fca000000001b */
[----:B------:R-:W-:-:S04]  /*5670*/  SHF.R.U32.HI R8, RZ, 0x17, R7 ;  /* 0x00000017ff087819 */ /* 0x000fc80000011607 */
[----:B------:R-:W-:-:S04]  /*5680*/  LOP3.LUT R21, R8, 0xff, RZ, 0xc0, !PT ;  /* 0x000000ff08157812 */ /* 0x000fc800078ec0ff */
[----:B------:R-:W-:-:S04]  /*5690*/  IADD3 R8, PT, PT, R21, R32, RZ ;  /* 0x0000002015087210 */ /* 0x000fc80007ffe0ff */
[----:B------:R-:W-:-:S04]  /*56a0*/  IADD3 R21, PT, PT, R8, -0x1, RZ ;  /* 0xffffffff08157810 */ /* 0x000fc80007ffe0ff */
[----:B------:R-:W-:-:S13]  /*56b0*/  ISETP.GE.U32.AND P0, PT, R21, 0xfe, PT ;  /* 0x000000fe1500780c */ /* 0x000fda0003f06070 */
[----:B------:R-:W-:Y:S05]  /*56c0*/  @!P0 BRA `(.L_x_68) ;  /* 0x0000000000808947 */ /* 0x000fea0003800000 */
[----:B------:R-:W-:-:S13]  /*56d0*/  ISETP.GT.AND P0, PT, R8, 0xfe, PT ;  /* 0x000000fe0800780c */ /* 0x000fda0003f04270 */
[----:B------:R-:W-:Y:S05]  /*56e0*/  @P0 BRA `(.L_x_69) ;  /* 0x00000000006c0947 */ /* 0x000fea0003800000 */
[----:B------:R-:W-:-:S13]  /*56f0*/  ISETP.GE.AND P0, PT, R8, 0x1, PT ;  /* 0x000000010800780c */ /* 0x000fda0003f06270 */
[----:B------:R-:W-:Y:S05]  /*5700*/  @P0 BRA `(.L_x_70) ;  /* 0x0000000000740947 */ /* 0x000fea0003800000 */
[----:B------:R-:W-:Y:S02]  /*5710*/  ISETP.GE.AND P0, PT, R8, -0x18, PT ;  /* 0xffffffe80800780c */ /* 0x000fe40003f06270 */
[----:B------:R-:W-:-:S11]  /*5720*/  LOP3.LUT R7, R7, 0x80000000, RZ, 0xc0, !PT ;  /* 0x8000000007077812 */ /* 0x000fd600078ec0ff */
[----:B------:R-:W-:Y:S05]  /*5730*/  @!P0 BRA `(.L_x_70) ;  /* 0x0000000000688947 */ /* 0x000fea0003800000 */
[CCC-:B------:R-:W-:Y:S01]  /*5740*/  FFMA.RZ R21, R26.reuse, R24.reuse, R27.reuse ;  /* 0x000000181a157223 */ /* 0x1c0fe2000000c01b */
[CCC-:B------:R-:W-:Y:S01]  /*5750*/  FFMA.RP R23, R26.reuse, R24.reuse, R27.reuse ;  /* 0x000000181a177223 */ /* 0x1c0fe2000000801b */
[----:B------:R-:W-:Y:S01]  /*5760*/  FFMA.RM R26, R26, R24, R27 ;  /* 0x000000181a1a7223 */ /* 0x000fe2000000401b */
[C---:B------:R-:W-:Y:S02]  /*5770*/  IADD3 R24, PT, PT, R8.reuse, 0x20, RZ ;  /* 0x0000002008187810 */ /* 0x040fe40007ffe0ff */
[----:B------:R-:W-:Y:S02]  /*5780*/  LOP3.LUT R21, R21, 0x7fffff, RZ, 0xc0, !PT ;  /* 0x007fffff15157812 */ /* 0x000fe400078ec0ff */
[C---:B------:R-:W-:Y:S02]  /*5790*/  ISETP.NE.AND P3, PT, R8.reuse, RZ, PT ;  /* 0x000000ff0800720c */ /* 0x040fe40003f65270 */
[----:B------:R-:W-:Y:S02]  /*57a0*/  LOP3.LUT R21, R21, 0x800000, RZ, 0xfc, !PT ;  /* 0x0080000015157812 */ /* 0x000fe400078efcff */
[----:B------:R-:W-:-:S02]  /*57b0*/  ISETP.NE.AND P1, PT, R8, RZ, PT ;  /* 0x000000ff0800720c */ /* 0x000fc40003f25270 */
[----:B------:R-:W-:Y:S02]  /*57c0*/  IADD3 R8, PT, PT, -R8, RZ, RZ ;  /* 0x000000ff08087210 */ /* 0x000fe40007ffe1ff */
[----:B------:R-:W-:Y:S02]  /*57d0*/  SHF.L.U32 R24, R21, R24, RZ ;  /* 0x0000001815187219 */ /* 0x000fe400000006ff */
[----:B------:R-:W-:Y:S02]  /*57e0*/  FSETP.NEU.FTZ.AND P0, PT, R23, R26, PT ;  /* 0x0000001a1700720b */ /* 0x000fe40003f1d000 */
[----:B------:R-:W-:Y:S02]  /*57f0*/  SEL R8, R8, RZ, P3 ;  /* 0x000000ff08087207 */ /* 0x000fe40001800000 */
[----:B------:R-:W-:Y:S02]  /*5800*/  ISETP.NE.AND P1, PT, R24, RZ, P1 ;  /* 0x000000ff1800720c */ /* 0x000fe40000f25270 */
[----:B------:R-:W-:-:S02]  /*5810*/  SHF.R.U32.HI R24, RZ, R8, R21 ;  /* 0x00000008ff187219 */ /* 0x000fc40000011615 */
[----:B------:R-:W-:Y:S02]  /*5820*/  PLOP3.LUT P0, PT, P0, P1, PT, 0xf8, 0x8f ;  /* 0x00000000008f781c */ /* 0x000fe40000703f70 */
[----:B------:R-:W-:Y:S02]  /*5830*/  SHF.R.U32.HI R8, RZ, 0x1, R24 ;  /* 0x00000001ff087819 */ /* 0x000fe40000011618 */
[----:B------:R-:W-:-:S04]  /*5840*/  SEL R21, RZ, 0x1, !P0 ;  /* 0x00000001ff157807 */ /* 0x000fc80004000000 */
[----:B------:R-:W-:-:S04]  /*5850*/  LOP3.LUT R21, R21, 0x1, R8, 0xf8, !PT ;  /* 0x0000000115157812 */ /* 0x000fc800078ef808 */
[----:B------:R-:W-:-:S04]  /*5860*/  LOP3.LUT R21, R21, R24, RZ, 0xc0, !PT ;  /* 0x0000001815157212 */ /* 0x000fc800078ec0ff */
[----:B------:R-:W-:-:S04]  /*5870*/  IADD3 R8, PT, PT, R8, R21, RZ ;  /* 0x0000001508087210 */ /* 0x000fc80007ffe0ff */
[----:B------:R-:W-:Y:S01]  /*5880*/  LOP3.LUT R7, R8, R7, RZ, 0xfc, !PT ;  /* 0x0000000708077212 */ /* 0x000fe200078efcff */
[----:B------:R-:W-:Y:S06]  /*5890*/  BRA `(.L_x_70) ;  /* 0x0000000000107947 */ /* 0x000fec0003800000 */
.L_x_69:
[----:B------:R-:W-:-:S04]  /*58a0*/  LOP3.LUT R7, R7, 0x80000000, RZ, 0xc0, !PT ;  /* 0x8000000007077812 */ /* 0x000fc800078ec0ff */
[----:B------:R-:W-:Y:S01]  /*58b0*/  LOP3.LUT R7, R7, 0x7f800000, RZ, 0xfc, !PT ;  /* 0x7f80000007077812 */ /* 0x000fe200078efcff */
[----:B------:R-:W-:Y:S06]  /*58c0*/  BRA `(.L_x_70) ;  /* 0x0000000000047947 */ /* 0x000fec0003800000 */
.L_x_68:
[----:B------:R-:W-:-:S07]  /*58d0*/  LEA R7, R32, R7, 0x17 ;  /* 0x0000000720077211 */ /* 0x000fce00078eb8ff */
.L_x_70:
[----:B------:R-:W-:Y:S05]  /*58e0*/  BSYNC.RECONVERGENT B2 ;  /* 0x0000000000027941 */ /* 0x000fea0003800200 */
.L_x_67:
[----:B------:R-:W-:Y:S05]  /*58f0*/  BRA `(.L_x_71) ;  /* 0x0000000000207947 */ /* 0x000fea0003800000 */
.L_x_66:
[----:B------:R-:W-:-:S04]  /*5900*/  LOP3.LUT R7, R24, 0x80000000, R7, 0x48, !PT ;  /* 0x8000000018077812 */ /* 0x000fc800078e4807 */
[----:B------:R-:W-:Y:S01]  /*5910*/  LOP3.LUT R7, R7, 0x7f800000, RZ, 0xfc, !PT ;  /* 0x7f80000007077812 */ /* 0x000fe200078efcff */
[----:B------:R-:W-:Y:S06]  /*5920*/  BRA `(.L_x_71) ;  /* 0x0000000000147947 */ /* 0x000fec0003800000 */
.L_x_65:
[----:B------:R-:W-:Y:S01]  /*5930*/  LOP3.LUT R7, R24, 0x80000000, R7, 0x48, !PT ;  /* 0x8000000018077812 */ /* 0x000fe200078e4807 */
[----:B------:R-:W-:Y:S06]  /*5940*/  BRA `(.L_x_71) ;  /* 0x00000000000c7947 */ /* 0x000fec0003800000 */
.L_x_64:
[----:B------:R-:W0:Y:S01]  /*5950*/  MUFU.RSQ R7, -QNAN ;  /* 0xffc0000000077908 */ /* 0x000e220000001400 */
[----:B------:R-:W-:Y:S05]  /*5960*/  BRA `(.L_x_71) ;  /* 0x0000000000047947 */ /* 0x000fea0003800000 */
.L_x_63:
[----:B------:R-:W-:-:S07]  /*5970*/  FADD.FTZ R7, R7, R24 ;  /* 0x0000001807077221 */ /* 0x000fce0000010000 */
.L_x_71:
[----:B------:R-:W-:Y:S05]  /*5980*/  BSYNC.RECONVERGENT B1 ;  /* 0x0000000000017941 */ /* 0x000fea0003800200 */
.L_x_61:
[----:B------:R-:W-:-:S04]  /*5990*/  HFMA2 R23, -RZ, RZ, 0, 0 ;  /* 0x00000000ff177431 */ /* 0x000fc800000001ff */
[----:B0-----:R-:W-:Y:S05]  /*59a0*/  RET.REL.NODEC R22 `(_Z15calculate_trailP8distanceP5pointS2_S2_S2_) ;  /* 0xffffffa416947950 */ /* 0x001fea0003c3ffff */
.L_x_72:
[----:B------:R-:W-:-:S00]  /*59b0*/  BRA `(.L_x_72) ;  /* 0xfffffffc00fc7947 */ /* 0x000fc0000383ffff */
[----:B------:R-:W-:-:S00]  /*59c0*/  NOP ;  /* 0x0000000000007918 */ /* 0x000fc00000000000 */
        /* <DEDUP_REMOVED lines=11> */
.L_x_74:


//--------------------- .nv.shared.reserved.0     --------------------------
	.section	.nv.shared.reserved.0,"aw",@nobits
	.weak		__nv_reservedSMEM_offset_0_alias
	.size		__nv_reservedSMEM_offset_0_alias, 0, 64
	.other		__nv_reservedSMEM_offset_0_alias,@"STO_CUDA_RESERVED_SHARED STV_DEFAULT"
__nv_reservedSMEM_offset_0_alias:
	.zero		0
	.zero		64


//--------------------- .nv.constant0._Z15calculate_trailP8distanceP5pointS2_S2_S2_ --------------------------
	.section	.nv.constant0._Z15calculate_trailP8distanceP5pointS2_S2_S2_,"a",@progbits
	.sectionflags	@""
	.align	4
.nv.constant0._Z15calculate_trailP8distanceP5pointS2_S2_S2_:
	.zero		936


//--------------------- SYMBOLS --------------------------

	.type		.nv.reservedSmem.offset0,@object
	.size		.nv.reservedSmem.offset0,0x4
